// auto-generated by cutlass_sweep.gemm — config: {"arch": "sm_90", "cluster_m": 2, "cluster_n": 4, "dtype": "fp16", "dtype_b": "fp16", "layout": "nt", "stages": 0, "tile_k": 128, "tile_m": 64, "tile_n": 256}
#include "cutlass/cutlass.h"
#include "cutlass/gemm/collective/collective_builder.hpp"
#include "cutlass/gemm/device/gemm_universal_adapter.h"
#include "cutlass/gemm/kernel/gemm_universal.hpp"
#include "cutlass/epilogue/collective/collective_builder.hpp"

using ElemA = cutlass::half_t;
using ElemB = cutlass::half_t;
using ElemCD = cutlass::half_t;
using Acc  = float;
using TileShape    = cute::Shape<cute::_64, cute::_256, cute::_128>;
using ClusterShape = cute::Shape<cute::_2, cute::_4, cute::_1>;

using CollectiveEpilogue = typename cutlass::epilogue::collective::CollectiveBuilder<
    cutlass::arch::Sm90, cutlass::arch::OpClassTensorOp,
    TileShape, ClusterShape,
    cutlass::epilogue::collective::EpilogueTileAuto,
    Acc, Acc,
    ElemCD, cutlass::layout::RowMajor, 128 / cutlass::sizeof_bits<ElemCD>::value,
    ElemCD, cutlass::layout::RowMajor, 128 / cutlass::sizeof_bits<ElemCD>::value,
    cutlass::epilogue::collective::EpilogueScheduleAuto
  >::CollectiveOp;

using CollectiveMainloop = typename cutlass::gemm::collective::CollectiveBuilder<
    cutlass::arch::Sm90, cutlass::arch::OpClassTensorOp,
    ElemA, cutlass::layout::RowMajor, 128 / cutlass::sizeof_bits<ElemA>::value,
    ElemB, cutlass::layout::ColumnMajor, 128 / cutlass::sizeof_bits<ElemB>::value,
    Acc,
    TileShape, ClusterShape,
    cutlass::gemm::collective::StageCountAutoCarveout<static_cast<int>(sizeof(typename CollectiveEpilogue::SharedStorage))>,
    cutlass::gemm::collective::KernelScheduleAuto
  >::CollectiveOp;

using GemmKernel = cutlass::gemm::kernel::GemmUniversal<
    cute::Shape<int,int,int,int>,
    CollectiveMainloop,
    CollectiveEpilogue
>;
using Gemm = cutlass::gemm::device::GemmUniversalAdapter<GemmKernel>;

// Force the device kernel symbol into the cubin without needing a host main.
auto* _anchor = &cutlass::device_kernel<GemmKernel>;


// ===== COMPILED SASS (sm_90a) =====

	.target	sm_90a

	.elftype	@"ET_EXEC"


//--------------------- .note.nv.tkinfo           --------------------------
	.section	.note.nv.tkinfo,"",@"SHT_NOTE"
	.sectionflags	@"SHF_NOTE_NV_TKINFO"
	.tkinfo
        /*0018*/ 	.word	0x00000002
        /*0030*/ 	.string	""
        /*0030*/ 	.string	"ptxas"
        /*0030*/ 	.string	"Cuda compilation tools, release 13.0, V13.0.88"
        /*0030*/ 	.string	"Build cuda_13.0.r13.0/compiler.36424714_0"
        /*0030*/ 	.string	"-arch sm_90a -m 64 "



//--------------------- .note.nv.cuinfo           --------------------------
	.section	.note.nv.cuinfo,"",@"SHT_NOTE"
	.sectionflags	@"SHF_NOTE_NV_CUINFO"
        /*0018*/ 	.short	0x0002
        /*001a*/ 	.short	0x005a
        /*001c*/ 	.short	0x0082
	.zero		2


//--------------------- .nv.info                  --------------------------
	.section	.nv.info,"",@"SHT_CUDA_INFO"
	.align	4


	//----- nvinfo : EIATTR_REGCOUNT
	.align		4
        /*0000*/ 	.byte	0x04, 0x2f
        /*0002*/ 	.short	(.L_15 - .L_14)
	.align		4
.L_14:
        /*0004*/ 	.word	index@(_ZN7cutlass13device_kernelINS_4gemm6kernel13GemmUniversalIN4cute5tupleIJiiiiEEENS1_10collective13CollectiveMmaINS1_34MainloopSm90TmaGmmaWarpSpecializedILi2ENS5_IJNS4_1CILi2EEENSA_ILi4EEENSA_ILi1EEEEEENS1_32KernelTmaWarpSpecializedPingpongEEENS5_IJNSA_ILi64EEENSA_ILi256EEENSA_ILi128EEEEEENS_6half_tENS5_IJlSD_lEEESL_SM_NS4_8TiledMMAINS4_8MMA_AtomIJNS4_4SM904GMMA26MMA_64x256x16_F32F16F16_SSILNSQ_5MajorE0ELSS_0ELNSQ_7ScaleInE1ELST_1EEEEEENS4_6LayoutINS5_IJSD_SD_SD_EEENS5_IJNSA_ILi0EEESY_SY_EEEEENS5_IJNS4_10UnderscoreES11_S11_EEEEENS4_23SM90_TMA_LOAD_MULTICASTENS4_14ComposedLayoutINS4_7SwizzleILi3ELi4ELi3EEENS4_18smem_ptr_flag_bitsILi16EEENSW_INS5_IJNSA_ILi8EEESH_EEENS5_IJSH_SD_EEEEEEEvNS4_8identityES14_S1E_vS1F_EENS_8epilogue10collective6detail29Sm90TmaWarpSpecializedAdapterINS1I_15DefaultEpilogueISL_SM_SM_NS1H_6thread17LinearCombinationISL_Li1EffLNS1M_9ScaleType4KindE0ELNS_15FloatRoundStyleE2ESL_EENS1_15EpilogueDefaultEEEEEvvEEEEvNT_6ParamsE)
        /*0008*/ 	.word	0x000000a8


	//----- nvinfo : EIATTR_FRAME_SIZE
	.align		4
.L_15:
        /*000c*/ 	.byte	0x04, 0x11
        /*000e*/ 	.short	(.L_17 - .L_16)
	.align		4
.L_16:
        /*0010*/ 	.word	index@(_ZN7cutlass13device_kernelINS_4gemm6kernel13GemmUniversalIN4cute5tupleIJiiiiEEENS1_10collective13CollectiveMmaINS1_34MainloopSm90TmaGmmaWarpSpecializedILi2ENS5_IJNS4_1CILi2EEENSA_ILi4EEENSA_ILi1EEEEEENS1_32KernelTmaWarpSpecializedPingpongEEENS5_IJNSA_ILi64EEENSA_ILi256EEENSA_ILi128EEEEEENS_6half_tENS5_IJlSD_lEEESL_SM_NS4_8TiledMMAINS4_8MMA_AtomIJNS4_4SM904GMMA26MMA_64x256x16_F32F16F16_SSILNSQ_5MajorE0ELSS_0ELNSQ_7ScaleInE1ELST_1EEEEEENS4_6LayoutINS5_IJSD_SD_SD_EEENS5_IJNSA_ILi0EEESY_SY_EEEEENS5_IJNS4_10UnderscoreES11_S11_EEEEENS4_23SM90_TMA_LOAD_MULTICASTENS4_14ComposedLayoutINS4_7SwizzleILi3ELi4ELi3EEENS4_18smem_ptr_flag_bitsILi16EEENSW_INS5_IJNSA_ILi8EEESH_EEENS5_IJSH_SD_EEEEEEEvNS4_8identityES14_S1E_vS1F_EENS_8epilogue10collective6detail29Sm90TmaWarpSpecializedAdapterINS1I_15DefaultEpilogueISL_SM_SM_NS1H_6thread17LinearCombinationISL_Li1EffLNS1M_9ScaleType4KindE0ELNS_15FloatRoundStyleE2ESL_EENS1_15EpilogueDefaultEEEEEvvEEEEvNT_6ParamsE)
        /*0014*/ 	.word	0x00000000


	//----- nvinfo : EIATTR_MIN_STACK_SIZE
	.align		4
.L_17:
        /*0018*/ 	.byte	0x04, 0x12
        /*001a*/ 	.short	(.L_19 - .L_18)
	.align		4
.L_18:
        /*001c*/ 	.word	index@(_ZN7cutlass13device_kernelINS_4gemm6kernel13GemmUniversalIN4cute5tupleIJiiiiEEENS1_10collective13CollectiveMmaINS1_34MainloopSm90TmaGmmaWarpSpecializedILi2ENS5_IJNS4_1CILi2EEENSA_ILi4EEENSA_ILi1EEEEEENS1_32KernelTmaWarpSpecializedPingpongEEENS5_IJNSA_ILi64EEENSA_ILi256EEENSA_ILi128EEEEEENS_6half_tENS5_IJlSD_lEEESL_SM_NS4_8TiledMMAINS4_8MMA_AtomIJNS4_4SM904GMMA26MMA_64x256x16_F32F16F16_SSILNSQ_5MajorE0ELSS_0ELNSQ_7ScaleInE1ELST_1EEEEEENS4_6LayoutINS5_IJSD_SD_SD_EEENS5_IJNSA_ILi0EEESY_SY_EEEEENS5_IJNS4_10UnderscoreES11_S11_EEEEENS4_23SM90_TMA_LOAD_MULTICASTENS4_14ComposedLayoutINS4_7SwizzleILi3ELi4ELi3EEENS4_18smem_ptr_flag_bitsILi16EEENSW_INS5_IJNSA_ILi8EEESH_EEENS5_IJSH_SD_EEEEEEEvNS4_8identityES14_S1E_vS1F_EENS_8epilogue10collective6detail29Sm90TmaWarpSpecializedAdapterINS1I_15DefaultEpilogueISL_SM_SM_NS1H_6thread17LinearCombinationISL_Li1EffLNS1M_9ScaleType4KindE0ELNS_15FloatRoundStyleE2ESL_EENS1_15EpilogueDefaultEEEEEvvEEEEvNT_6ParamsE)
        /*0020*/ 	.word	0x00000000
.L_19:


//--------------------- .nv.compat                --------------------------
	.section	.nv.compat,"",@"SHT_CUDA_COMPAT_INFO"
	.align	4
        /*0000*/ 	.byte	0x02, 0x09, 0x01, 0x00, 0x02, 0x02, 0x04, 0x00, 0x02, 0x05, 0x05, 0x00, 0x03, 0x07, 0x01, 0x01
        /*0010*/ 	.byte	0x02, 0x03, 0x01, 0x00, 0x02, 0x06, 0x01, 0x00, 0x04, 0x0b, 0x08, 0x00, 0x00, 0x00, 0x00, 0x00
        /*0020*/ 	.byte	0x00, 0x00, 0x00, 0x00


//--------------------- .nv.info._ZN7cutlass13device_kernelINS_4gemm6kernel13GemmUniversalIN4cute5tupleIJiiiiEEENS1_10collective13CollectiveMmaINS1_34MainloopSm90TmaGmmaWarpSpecializedILi2ENS5_IJNS4_1CILi2EEENSA_ILi4EEENSA_ILi1EEEEEENS1_32KernelTmaWarpSpecializedPingpongEEENS5_IJNSA_ILi64EEENSA_ILi256EEENSA_ILi128EEEEEENS_6half_tENS5_IJlSD_lEEESL_SM_NS4_8TiledMMAINS4_8MMA_AtomIJNS4_4SM904GMMA26MMA_64x256x16_F32F16F16_SSILNSQ_5MajorE0ELSS_0ELNSQ_7ScaleInE1ELST_1EEEEEENS4_6LayoutINS5_IJSD_SD_SD_EEENS5_IJNSA_ILi0EEESY_SY_EEEEENS5_IJNS4_10UnderscoreES11_S11_EEEEENS4_23SM90_TMA_LOAD_MULTICASTENS4_14ComposedLayoutINS4_7SwizzleILi3ELi4ELi3EEENS4_18smem_ptr_flag_bitsILi16EEENSW_INS5_IJNSA_ILi8EEESH_EEENS5_IJSH_SD_EEEEEEEvNS4_8identityES14_S1E_vS1F_EENS_8epilogue10collective6detail29Sm90TmaWarpSpecializedAdapterINS1I_15DefaultEpilogueISL_SM_SM_NS1H_6thread17LinearCombinationISL_Li1EffLNS1M_9ScaleType4KindE0ELNS_15FloatRoundStyleE2ESL_EENS1_15EpilogueDefaultEEEEEvvEEEEvNT_6ParamsE --------------------------
	.section	.nv.info._ZN7cutlass13device_kernelINS_4gemm6kernel13GemmUniversalIN4cute5tupleIJiiiiEEENS1_10collective13CollectiveMmaINS1_34MainloopSm90TmaGmmaWarpSpecializedILi2ENS5_IJNS4_1CILi2EEENSA_ILi4EEENSA_ILi1EEEEEENS1_32KernelTmaWarpSpecializedPingpongEEENS5_IJNSA_ILi64EEENSA_ILi256EEENSA_ILi128EEEEEENS_6half_tENS5_IJlSD_lEEESL_SM_NS4_8TiledMMAINS4_8MMA_AtomIJNS4_4SM904GMMA26MMA_64x256x16_F32F16F16_SSILNSQ_5MajorE0ELSS_0ELNSQ_7ScaleInE1ELST_1EEEEEENS4_6LayoutINS5_IJSD_SD_SD_EEENS5_IJNSA_ILi0EEESY_SY_EEEEENS5_IJNS4_10UnderscoreES11_S11_EEEEENS4_23SM90_TMA_LOAD_MULTICASTENS4_14ComposedLayoutINS4_7SwizzleILi3ELi4ELi3EEENS4_18smem_ptr_flag_bitsILi16EEENSW_INS5_IJNSA_ILi8EEESH_EEENS5_IJSH_SD_EEEEEEEvNS4_8identityES14_S1E_vS1F_EENS_8epilogue10collective6detail29Sm90TmaWarpSpecializedAdapterINS1I_15DefaultEpilogueISL_SM_SM_NS1H_6thread17LinearCombinationISL_Li1EffLNS1M_9ScaleType4KindE0ELNS_15FloatRoundStyleE2ESL_EENS1_15EpilogueDefaultEEEEEvvEEEEvNT_6ParamsE,"",@"SHT_CUDA_INFO"
	.sectionflags	@""
	.align	4


	//----- nvinfo : EIATTR_CUDA_API_VERSION
	.align		4
        /*0000*/ 	.byte	0x04, 0x37
        /*0002*/ 	.short	(.L_21 - .L_20)
.L_20:
        /*0004*/ 	.word	0x00000082


	//----- nvinfo : EIATTR_KPARAM_INFO
	.align		4
.L_21:
        /*0008*/ 	.byte	0x04, 0x17
        /*000a*/ 	.short	(.L_23 - .L_22)
.L_22:
        /*000c*/ 	.word	0x00000000
        /*0010*/ 	.short	0x0000
        /*0012*/ 	.short	0x0070
        /*0014*/ 	.byte	0x00, 0xf0, 0x01, 0x10


	//----- nvinfo : EIATTR_SPARSE_MMA_MASK
	.align		4
.L_23:
        /*0018*/ 	.byte	0x03, 0x50
        /*001a*/ 	.short	0x0000


	//----- nvinfo : EIATTR_MAXREG_COUNT
	.align		4
        /*001c*/ 	.byte	0x03, 0x1b
        /*001e*/ 	.short	0x00a8


	//----- nvinfo : EIATTR_NUM_BARRIERS
	.align		4
        /*0020*/ 	.byte	0x02, 0x4c
        /*0022*/ 	.byte	0x01
	.zero		1


	//----- nvinfo : EIATTR_EXTERNS
	.align		4
        /*0024*/ 	.byte	0x04, 0x0f
        /*0026*/ 	.short	(.L_25 - .L_24)


	//   ....[0]....
	.align		4
.L_24:
        /*0028*/ 	.word	index@(__assertfail)


	//----- nvinfo : EIATTR_MERCURY_ISA_VERSION
	.align		4
.L_25:
        /*002c*/ 	.byte	0x03, 0x5f
        /*002e*/ 	.short	0x0101


	//----- nvinfo : EIATTR_INT_WARP_WIDE_INSTR_OFFSETS
	.align		4
        /*0030*/ 	.byte	0x04, 0x31
        /*0032*/ 	.short	(.L_27 - .L_26)


	//   ....[0]....
.L_26:
        /*0034*/ 	.word	0x00000560


	//   ....[1]....
        /*0038*/ 	.word	0x000005c0


	//   ....[2]....
        /*003c*/ 	.word	0x00000650


	//   ....[3]....
        /*0040*/ 	.word	0x00000660


	//   ....[4]....
        /*0044*/ 	.word	0x00000670


	//   ....[5]....
        /*0048*/ 	.word	0x00000690


	//   ....[6]....
        /*004c*/ 	.word	0x000007b0


	//   ....[7]....
        /*0050*/ 	.word	0x000007c0


	//   ....[8]....
        /*0054*/ 	.word	0x00002570


	//----- nvinfo : EIATTR_COOP_GROUP_MASK_REGIDS
	.align		4
.L_27:
        /*0058*/ 	.byte	0x04, 0x29
        /*005a*/ 	.short	(.L_29 - .L_28)


	//   ....[0]....
.L_28:
        /*005c*/ 	.word	0xffffffff


	//   ....[1]....
        /*0060*/ 	.word	0xffffffff


	//   ....[2]....
        /*0064*/ 	.word	0xffffffff


	//   ....[3]....
        /*0068*/ 	.word	0xffffffff


	//   ....[4]....
        /*006c*/ 	.word	0xffffffff


	//   ....[5]....
        /*0070*/ 	.word	0xffffffff


	//   ....[6]....
        /*0074*/ 	.word	0xffffffff


	//----- nvinfo : EIATTR_COOP_GROUP_INSTR_OFFSETS
	.align		4
.L_29:
        /*0078*/ 	.byte	0x04, 0x28
        /*007a*/ 	.short	(.L_31 - .L_30)


	//   ....[0]....
.L_30:
        /*007c*/ 	.word	0x00000060


	//   ....[1]....
        /*0080*/ 	.word	0x00000080


	//   ....[2]....
        /*0084*/ 	.word	0x00000180


	//   ....[3]....
        /*0088*/ 	.word	0x00000370


	//   ....[4]....
        /*008c*/ 	.word	0x000003b0


	//   ....[5]....
        /*0090*/ 	.word	0x000006e0


	//   ....[6]....
        /*0094*/ 	.word	0x00000940


	//----- nvinfo : EIATTR_REG_RECONFIG
	.align		4
.L_31:
        /*0098*/ 	.byte	0x01, 0x54
	.zero		2


	//----- nvinfo : EIATTR_SYSCALL_OFFSETS
	.align		4
        /*009c*/ 	.byte	0x04, 0x46
        /*009e*/ 	.short	(.L_33 - .L_32)


	//   ....[0]....
.L_32:
        /*00a0*/ 	.word	0x00001890


	//----- nvinfo : EIATTR_MBARRIER_INSTR_OFFSETS
	.align		4
.L_33:
        /*00a4*/ 	.byte	0x04, 0x39
        /*00a6*/ 	.short	(.L_35 - .L_34)


	//   ....[0]....
.L_34:
        /*00a8*/ 	.word	0x00000300
        /*00ac*/ 	.word	0x000000ff
        /*00b0*/ 	.word	0x00000000
        /*00b4*/ 	.short	0x0100
        /*00b6*/ 	.byte	0x07
	.zero		1


	//   ....[1]....
        /*00b8*/ 	.word	0x00000310
        /*00bc*/ 	.word	0x000000ff
        /*00c0*/ 	.word	0x00000010
        /*00c4*/ 	.short	0x0100
        /*00c6*/ 	.byte	0x07
	.zero		1


	//   ....[2]....
        /*00c8*/ 	.word	0x00000320
        /*00cc*/ 	.word	0x000000ff
        /*00d0*/ 	.word	0x00000008
        /*00d4*/ 	.short	0x0100
        /*00d6*/ 	.byte	0x07
	.zero		1


	//   ....[3]....
        /*00d8*/ 	.word	0x00000330
        /*00dc*/ 	.word	0x000000ff
        /*00e0*/ 	.word	0x00000018
        /*00e4*/ 	.short	0x0100
        /*00e6*/ 	.byte	0x07
	.zero		1


	//   ....[4]....
        /*00e8*/ 	.word	0x00000800
        /*00ec*/ 	.word	0x000000ff
        /*00f0*/ 	.word	0x00000050
        /*00f4*/ 	.short	0x0100
        /*00f6*/ 	.byte	0x0c
	.zero		1


	//   ....[5]....
        /*00f8*/ 	.word	0x00000860
        /*00fc*/ 	.word	0x000000ff
        /*0100*/ 	.word	0x00000058
        /*0104*/ 	.short	0x0100
        /*0106*/ 	.byte	0x0c
	.zero		1


	//   ....[6]....
        /*0108*/ 	.word	0x00000890
        /*010c*/ 	.word	0x000000ff
        /*0110*/ 	.word	0x00000030
        /*0114*/ 	.short	0x0100
        /*0116*/ 	.byte	0x0d
	.zero		1


	//   ....[7]....
        /*0118*/ 	.word	0x000008d0
        /*011c*/ 	.word	0x000000ff
        /*0120*/ 	.word	0x00000038
        /*0124*/ 	.short	0x0100
        /*0126*/ 	.byte	0x0d
	.zero		1


	//   ....[8]....
        /*0128*/ 	.word	0x000008e0
        /*012c*/ 	.word	0x000000ff
        /*0130*/ 	.word	0x00000040
        /*0134*/ 	.short	0x0100
        /*0136*/ 	.byte	0x0d
	.zero		1


	//   ....[9]....
        /*0138*/ 	.word	0x000008f0
        /*013c*/ 	.word	0x000000ff
        /*0140*/ 	.word	0x00000048
        /*0144*/ 	.short	0x0100
        /*0146*/ 	.byte	0x0d
	.zero		1


	//   ....[10]....
        /*0148*/ 	.word	0x00001770
        /*014c*/ 	.word	0x0000009d
        /*0150*/ 	.word	0x00000000
        /*0154*/ 	.short	0x010a
        /*0156*/ 	.byte	0x2d
	.zero		1


	//   ....[11]....
        /*0158*/ 	.word	0x00001920
        /*015c*/ 	.word	0x00000003
        /*0160*/ 	.word	0x00000000
        /*0164*/ 	.short	0x010a
        /*0166*/ 	.byte	0x3f
	.zero		1


	//   ....[12]....
        /*0168*/ 	.word	0x00001980
        /*016c*/ 	.word	0x00000003
        /*0170*/ 	.word	0x00000000
        /*0174*/ 	.short	0x010a
        /*0176*/ 	.byte	0x3f
	.zero		1


	//   ....[13]....
        /*0178*/ 	.word	0x00001f10
        /*017c*/ 	.word	0x000000ff
        /*0180*/ 	.word	0x00000000
        /*0184*/ 	.short	0x010a
        /*0186*/ 	.byte	0x07
	.zero		1


	//   ....[14]....
        /*0188*/ 	.word	0x00001f50
        /*018c*/ 	.word	0x000000ff
        /*0190*/ 	.word	0x00000000
        /*0194*/ 	.short	0x010a
        /*0196*/ 	.byte	0x07
	.zero		1


	//   ....[15]....
        /*0198*/ 	.word	0x000023f0
        /*019c*/ 	.word	0x00000004
        /*01a0*/ 	.word	0x00000000
        /*01a4*/ 	.short	0x0101
        /*01a6*/ 	.byte	0x3f
	.zero		1


	//   ....[16]....
        /*01a8*/ 	.word	0x000024f0
        /*01ac*/ 	.word	0x0000009e
        /*01b0*/ 	.word	0x00000000
        /*01b4*/ 	.short	0x0101
        /*01b6*/ 	.byte	0x2e
	.zero		1


	//   ....[17]....
        /*01b8*/ 	.word	0x000025f0
        /*01bc*/ 	.word	0x00000000
        /*01c0*/ 	.word	0x00000000
        /*01c4*/ 	.short	0x0101
        /*01c6*/ 	.byte	0x3f
	.zero		1


	//   ....[18]....
        /*01c8*/ 	.word	0x000026b0
        /*01cc*/ 	.word	0x0000009d
        /*01d0*/ 	.word	0x00000010
        /*01d4*/ 	.short	0x010a
        /*01d6*/ 	.byte	0x2d
	.zero		1


	//   ....[19]....
        /*01d8*/ 	.word	0x0000a470
        /*01dc*/ 	.word	0x000000a0
        /*01e0*/ 	.word	0x00000000
        /*01e4*/ 	.short	0x0101
        /*01e6*/ 	.byte	0x2e
	.zero		1


	//   ....[20]....
        /*01e8*/ 	.word	0x0000af70
        /*01ec*/ 	.word	0x00000007
        /*01f0*/ 	.word	0x00000010
        /*01f4*/ 	.short	0x010a
        /*01f6*/ 	.byte	0x3f
	.zero		1


	//   ....[21]....
        /*01f8*/ 	.word	0x0000b410
        /*01fc*/ 	.word	0x00000002
        /*0200*/ 	.word	0x00000058
        /*0204*/ 	.short	0x0101
        /*0206*/ 	.byte	0x3f
	.zero		1


	//   ....[22]....
        /*0208*/ 	.word	0x0000bb90
        /*020c*/ 	.word	0x00000005
        /*0210*/ 	.word	0x00000000
        /*0214*/ 	.short	0x010a
        /*0216*/ 	.byte	0x3f
	.zero		1


	//   ....[23]....
        /*0218*/ 	.word	0x0000bc10
        /*021c*/ 	.word	0x00000003
        /*0220*/ 	.word	0x00000000
        /*0224*/ 	.short	0x010a
        /*0226*/ 	.byte	0x3f
	.zero		1


	//   ....[24]....
        /*0228*/ 	.word	0x0000bc70
        /*022c*/ 	.word	0x0000009f
        /*0230*/ 	.word	0x00000000
        /*0234*/ 	.short	0x010a
        /*0236*/ 	.byte	0x3f
	.zero		1


	//   ....[25]....
        /*0238*/ 	.word	0x0000bcc0
        /*023c*/ 	.word	0x00000003
        /*0240*/ 	.word	0x00000000
        /*0244*/ 	.short	0x010a
        /*0246*/ 	.byte	0x3f
	.zero		1


	//   ....[26]....
        /*0248*/ 	.word	0x0000bd20
        /*024c*/ 	.word	0x00000005
        /*0250*/ 	.word	0x00000000
        /*0254*/ 	.short	0x010a
        /*0256*/ 	.byte	0x3f
	.zero		1


	//   ....[27]....
        /*0258*/ 	.word	0x0000bd70
        /*025c*/ 	.word	0x0000009f
        /*0260*/ 	.word	0x00000010
        /*0264*/ 	.short	0x010a
        /*0266*/ 	.byte	0x3f
	.zero		1


	//   ....[28]....
        /*0268*/ 	.word	0x0000be40
        /*026c*/ 	.word	0x00000007
        /*0270*/ 	.word	0x00000010
        /*0274*/ 	.short	0x010a
        /*0276*/ 	.byte	0x3f
	.zero		1


	//   ....[29]....
        /*0278*/ 	.word	0x0000bf10
        /*027c*/ 	.word	0x00000005
        /*0280*/ 	.word	0x00000000
        /*0284*/ 	.short	0x010a
        /*0286*/ 	.byte	0x3f
	.zero		1


	//----- nvinfo : EIATTR_NUM_MBARRIERS
	.align		4
.L_35:
        /*0288*/ 	.byte	0x03, 0x38
        /*028a*/ 	.short	0x000a


	//----- nvinfo : EIATTR_EXIT_INSTR_OFFSETS
	.align		4
        /*028c*/ 	.byte	0x04, 0x1c
        /*028e*/ 	.short	(.L_37 - .L_36)


	//   ....[0]....
.L_36:
        /*0290*/ 	.word	0x00001450


	//   ....[1]....
        /*0294*/ 	.word	0x000014b0


	//   ....[2]....
        /*0298*/ 	.word	0x0000ab80


	//   ....[3]....
        /*029c*/ 	.word	0x0000abb0


	//   ....[4]....
        /*02a0*/ 	.word	0x0000bc60


	//----- nvinfo : EIATTR_MAX_THREADS
	.align		4
.L_37:
        /*02a4*/ 	.byte	0x04, 0x05
        /*02a6*/ 	.short	(.L_39 - .L_38)
.L_38:
        /*02a8*/ 	.word	0x00000180
        /*02ac*/ 	.word	0x00000001
        /*02b0*/ 	.word	0x00000001


	//----- nvinfo : EIATTR_CRS_STACK_SIZE
	.align		4
.L_39:
        /*02b4*/ 	.byte	0x04, 0x1e
        /*02b6*/ 	.short	(.L_41 - .L_40)
.L_40:
        /*02b8*/ 	.word	0x00000000


	//----- nvinfo : EIATTR_CBANK_PARAM_SIZE
	.align		4
.L_41:
        /*02bc*/ 	.byte	0x03, 0x19
        /*02be*/ 	.short	0x0470


	//----- nvinfo : EIATTR_PARAM_CBANK
	.align		4
        /*02c0*/ 	.byte	0x04, 0x0a
        /*02c2*/ 	.short	(.L_43 - .L_42)
	.align		4
.L_42:
        /*02c4*/ 	.word	index@(.nv.constant0._ZN7cutlass13device_kernelINS_4gemm6kernel13GemmUniversalIN4cute5tupleIJiiiiEEENS1_10collective13CollectiveMmaINS1_34MainloopSm90TmaGmmaWarpSpecializedILi2ENS5_IJNS4_1CILi2EEENSA_ILi4EEENSA_ILi1EEEEEENS1_32KernelTmaWarpSpecializedPingpongEEENS5_IJNSA_ILi64EEENSA_ILi256EEENSA_ILi128EEEEEENS_6half_tENS5_IJlSD_lEEESL_SM_NS4_8TiledMMAINS4_8MMA_AtomIJNS4_4SM904GMMA26MMA_64x256x16_F32F16F16_SSILNSQ_5MajorE0ELSS_0ELNSQ_7ScaleInE1ELST_1EEEEEENS4_6LayoutINS5_IJSD_SD_SD_EEENS5_IJNSA_ILi0EEESY_SY_EEEEENS5_IJNS4_10UnderscoreES11_S11_EEEEENS4_23SM90_TMA_LOAD_MULTICASTENS4_14ComposedLayoutINS4_7SwizzleILi3ELi4ELi3EEENS4_18smem_ptr_flag_bitsILi16EEENSW_INS5_IJNSA_ILi8EEESH_EEENS5_IJSH_SD_EEEEEEEvNS4_8identityES14_S1E_vS1F_EENS_8epilogue10collective6detail29Sm90TmaWarpSpecializedAdapterINS1I_15DefaultEpilogueISL_SM_SM_NS1H_6thread17LinearCombinationISL_Li1EffLNS1M_9ScaleType4KindE0ELNS_15FloatRoundStyleE2ESL_EENS1_15EpilogueDefaultEEEEEvvEEEEvNT_6ParamsE)
        /*02c8*/ 	.short	0x0210
        /*02ca*/ 	.short	0x0470


	//----- nvinfo : EIATTR_SW_WAR
	.align		4
.L_43:
        /*02cc*/ 	.byte	0x04, 0x36
        /*02ce*/ 	.short	(.L_45 - .L_44)
.L_44:
        /*02d0*/ 	.word	0x00000008
.L_45:


//--------------------- .nv.callgraph             --------------------------
	.section	.nv.callgraph,"",@"SHT_CUDA_CALLGRAPH"
	.align	4
	.sectionentsize	8
	.align		4
        /*0000*/ 	.word	0x00000000
	.align		4
        /*0004*/ 	.word	0xffffffff
	.align		4
        /*0008*/ 	.word	index@(_ZN7cutlass13device_kernelINS_4gemm6kernel13GemmUniversalIN4cute5tupleIJiiiiEEENS1_10collective13CollectiveMmaINS1_34MainloopSm90TmaGmmaWarpSpecializedILi2ENS5_IJNS4_1CILi2EEENSA_ILi4EEENSA_ILi1EEEEEENS1_32KernelTmaWarpSpecializedPingpongEEENS5_IJNSA_ILi64EEENSA_ILi256EEENSA_ILi128EEEEEENS_6half_tENS5_IJlSD_lEEESL_SM_NS4_8TiledMMAINS4_8MMA_AtomIJNS4_4SM904GMMA26MMA_64x256x16_F32F16F16_SSILNSQ_5MajorE0ELSS_0ELNSQ_7ScaleInE1ELST_1EEEEEENS4_6LayoutINS5_IJSD_SD_SD_EEENS5_IJNSA_ILi0EEESY_SY_EEEEENS5_IJNS4_10UnderscoreES11_S11_EEEEENS4_23SM90_TMA_LOAD_MULTICASTENS4_14ComposedLayoutINS4_7SwizzleILi3ELi4ELi3EEENS4_18smem_ptr_flag_bitsILi16EEENSW_INS5_IJNSA_ILi8EEESH_EEENS5_IJSH_SD_EEEEEEEvNS4_8identityES14_S1E_vS1F_EENS_8epilogue10collective6detail29Sm90TmaWarpSpecializedAdapterINS1I_15DefaultEpilogueISL_SM_SM_NS1H_6thread17LinearCombinationISL_Li1EffLNS1M_9ScaleType4KindE0ELNS_15FloatRoundStyleE2ESL_EENS1_15EpilogueDefaultEEEEEvvEEEEvNT_6ParamsE)
	.align		4
        /*000c*/ 	.word	index@(__assertfail)
	.align		4
        /*0010*/ 	.word	0x00000000
	.align		4
        /*0014*/ 	.word	0xfffffffe
	.align		4
        /*0018*/ 	.word	0x00000000
	.align		4
        /*001c*/ 	.word	0xfffffffd
	.align		4
        /*0020*/ 	.word	0x00000000
	.align		4
        /*0024*/ 	.word	0xfffffffc


//--------------------- .nv.constant4             --------------------------
	.section	.nv.constant4,"a",@progbits
	.align	8
	.align		8
.nv.constant4:
        /*0000*/ 	.dword	__assertfail
	.align		8
        /*0008*/ 	.dword	__unnamed_1
	.align		8
        /*0010*/ 	.dword	_ZN40_INTERNAL_5b617286_4_k_cu_813a6287_254234cuda3std3__45__cpo5beginE
	.align		8
        /*0018*/ 	.dword	_ZN40_INTERNAL_5b617286_4_k_cu_813a6287_254234cuda3std3__45__cpo3endE
	.align		8
        /*0020*/ 	.dword	_ZN40_INTERNAL_5b617286_4_k_cu_813a6287_254234cuda3std3__45__cpo6cbeginE
	.align		8
        /*0028*/ 	.dword	_ZN40_INTERNAL_5b617286_4_k_cu_813a6287_254234cuda3std3__45__cpo4cendE
	.align		8
        /*0030*/ 	.dword	_ZN40_INTERNAL_5b617286_4_k_cu_813a6287_254234cuda3std3__442_GLOBAL__N__5b617286_4_k_cu_813a6287_254236ignoreE
	.align		8
        /*0038*/ 	.dword	_ZN40_INTERNAL_5b617286_4_k_cu_813a6287_254234cuda3std3__419piecewise_constructE
	.align		8
        /*0040*/ 	.dword	_ZN40_INTERNAL_5b617286_4_k_cu_813a6287_254234cuda3std3__48in_placeE
	.align		8
        /*0048*/ 	.dword	_ZN40_INTERNAL_5b617286_4_k_cu_813a6287_254234cuda3std6ranges3__45__cpo4swapE
	.align		8
        /*0050*/ 	.dword	_ZN40_INTERNAL_5b617286_4_k_cu_813a6287_254234cuda3std6ranges3__45__cpo9iter_moveE
	.align		8
        /*0058*/ 	.dword	_ZN40_INTERNAL_5b617286_4_k_cu_813a6287_254234cute7productE
	.align		8
        /*0060*/ 	.dword	_ZN40_INTERNAL_5b617286_4_k_cu_813a6287_254234cute1_E
	.align		8
        /*0068*/ 	.dword	$str$22
	.align		8
        /*0070*/ 	.dword	$str$23


//--------------------- .text._ZN7cutlass13device_kernelINS_4gemm6kernel13GemmUniversalIN4cute5tupleIJiiiiEEENS1_10collective13CollectiveMmaINS1_34MainloopSm90TmaGmmaWarpSpecializedILi2ENS5_IJNS4_1CILi2EEENSA_ILi4EEENSA_ILi1EEEEEENS1_32KernelTmaWarpSpecializedPingpongEEENS5_IJNSA_ILi64EEENSA_ILi256EEENSA_ILi128EEEEEENS_6half_tENS5_IJlSD_lEEESL_SM_NS4_8TiledMMAINS4_8MMA_AtomIJNS4_4SM904GMMA26MMA_64x256x16_F32F16F16_SSILNSQ_5MajorE0ELSS_0ELNSQ_7ScaleInE1ELST_1EEEEEENS4_6LayoutINS5_IJSD_SD_SD_EEENS5_IJNSA_ILi0EEESY_SY_EEEEENS5_IJNS4_10UnderscoreES11_S11_EEEEENS4_23SM90_TMA_LOAD_MULTICASTENS4_14ComposedLayoutINS4_7SwizzleILi3ELi4ELi3EEENS4_18smem_ptr_flag_bitsILi16EEENSW_INS5_IJNSA_ILi8EEESH_EEENS5_IJSH_SD_EEEEEEEvNS4_8identityES14_S1E_vS1F_EENS_8epilogue10collective6detail29Sm90TmaWarpSpecializedAdapterINS1I_15DefaultEpilogueISL_SM_SM_NS1H_6thread17LinearCombinationISL_Li1EffLNS1M_9ScaleType4KindE0ELNS_15FloatRoundStyleE2ESL_EENS1_15EpilogueDefaultEEEEEvvEEEEvNT_6ParamsE --------------------------
	.section	.text._ZN7cutlass13device_kernelINS_4gemm6kernel13GemmUniversalIN4cute5tupleIJiiiiEEENS1_10collective13CollectiveMmaINS1_34MainloopSm90TmaGmmaWarpSpecializedILi2ENS5_IJNS4_1CILi2EEENSA_ILi4EEENSA_ILi1EEEEEENS1_32KernelTmaWarpSpecializedPingpongEEENS5_IJNSA_ILi64EEENSA_ILi256EEENSA_ILi128EEEEEENS_6half_tENS5_IJlSD_lEEESL_SM_NS4_8TiledMMAINS4_8MMA_AtomIJNS4_4SM904GMMA26MMA_64x256x16_F32F16F16_SSILNSQ_5MajorE0ELSS_0ELNSQ_7ScaleInE1ELST_1EEEEEENS4_6LayoutINS5_IJSD_SD_SD_EEENS5_IJNSA_ILi0EEESY_SY_EEEEENS5_IJNS4_10UnderscoreES11_S11_EEEEENS4_23SM90_TMA_LOAD_MULTICASTENS4_14ComposedLayoutINS4_7SwizzleILi3ELi4ELi3EEENS4_18smem_ptr_flag_bitsILi16EEENSW_INS5_IJNSA_ILi8EEESH_EEENS5_IJSH_SD_EEEEEEEvNS4_8identityES14_S1E_vS1F_EENS_8epilogue10collective6detail29Sm90TmaWarpSpecializedAdapterINS1I_15DefaultEpilogueISL_SM_SM_NS1H_6thread17LinearCombinationISL_Li1EffLNS1M_9ScaleType4KindE0ELNS_15FloatRoundStyleE2ESL_EENS1_15EpilogueDefaultEEEEEvvEEEEvNT_6ParamsE,"ax",@progbits
	.align	128
.text._ZN7cutlass13device_kernelINS_4gemm6kernel13GemmUniversalIN4cute5tupleIJiiiiEEENS1_10collective13CollectiveMmaINS1_34MainloopSm90TmaGmmaWarpSpecializedILi2ENS5_IJNS4_1CILi2EEENSA_ILi4EEENSA_ILi1EEEEEENS1_32KernelTmaWarpSpecializedPingpongEEENS5_IJNSA_ILi64EEENSA_ILi256EEENSA_ILi128EEEEEENS_6half_tENS5_IJlSD_lEEESL_SM_NS4_8TiledMMAINS4_8MMA_AtomIJNS4_4SM904GMMA26MMA_64x256x16_F32F16F16_SSILNSQ_5MajorE0ELSS_0ELNSQ_7ScaleInE1ELST_1EEEEEENS4_6LayoutINS5_IJSD_SD_SD_EEENS5_IJNSA_ILi0EEESY_SY_EEEEENS5_IJNS4_10UnderscoreES11_S11_EEEEENS4_23SM90_TMA_LOAD_MULTICASTENS4_14ComposedLayoutINS4_7SwizzleILi3ELi4ELi3EEENS4_18smem_ptr_flag_bitsILi16EEENSW_INS5_IJNSA_ILi8EEESH_EEENS5_IJSH_SD_EEEEEEEvNS4_8identityES14_S1E_vS1F_EENS_8epilogue10collective6detail29Sm90TmaWarpSpecializedAdapterINS1I_15DefaultEpilogueISL_SM_SM_NS1H_6thread17LinearCombinationISL_Li1EffLNS1M_9ScaleType4KindE0ELNS_15FloatRoundStyleE2ESL_EENS1_15EpilogueDefaultEEEEEvvEEEEvNT_6ParamsE:
        .type           _ZN7cutlass13device_kernelINS_4gemm6kernel13GemmUniversalIN4cute5tupleIJiiiiEEENS1_10collective13CollectiveMmaINS1_34MainloopSm90TmaGmmaWarpSpecializedILi2ENS5_IJNS4_1CILi2EEENSA_ILi4EEENSA_ILi1EEEEEENS1_32KernelTmaWarpSpecializedPingpongEEENS5_IJNSA_ILi64EEENSA_ILi256EEENSA_ILi128EEEEEENS_6half_tENS5_IJlSD_lEEESL_SM_NS4_8TiledMMAINS4_8MMA_AtomIJNS4_4SM904GMMA26MMA_64x256x16_F32F16F16_SSILNSQ_5MajorE0ELSS_0ELNSQ_7ScaleInE1ELST_1EEEEEENS4_6LayoutINS5_IJSD_SD_SD_EEENS5_IJNSA_ILi0EEESY_SY_EEEEENS5_IJNS4_10UnderscoreES11_S11_EEEEENS4_23SM90_TMA_LOAD_MULTICASTENS4_14ComposedLayoutINS4_7SwizzleILi3ELi4ELi3EEENS4_18smem_ptr_flag_bitsILi16EEENSW_INS5_IJNSA_ILi8EEESH_EEENS5_IJSH_SD_EEEEEEEvNS4_8identityES14_S1E_vS1F_EENS_8epilogue10collective6detail29Sm90TmaWarpSpecializedAdapterINS1I_15DefaultEpilogueISL_SM_SM_NS1H_6thread17LinearCombinationISL_Li1EffLNS1M_9ScaleType4KindE0ELNS_15FloatRoundStyleE2ESL_EENS1_15EpilogueDefaultEEEEEvvEEEEvNT_6ParamsE,@function
        .size           _ZN7cutlass13device_kernelINS_4gemm6kernel13GemmUniversalIN4cute5tupleIJiiiiEEENS1_10collective13CollectiveMmaINS1_34MainloopSm90TmaGmmaWarpSpecializedILi2ENS5_IJNS4_1CILi2EEENSA_ILi4EEENSA_ILi1EEEEEENS1_32KernelTmaWarpSpecializedPingpongEEENS5_IJNSA_ILi64EEENSA_ILi256EEENSA_ILi128EEEEEENS_6half_tENS5_IJlSD_lEEESL_SM_NS4_8TiledMMAINS4_8MMA_AtomIJNS4_4SM904GMMA26MMA_64x256x16_F32F16F16_SSILNSQ_5MajorE0ELSS_0ELNSQ_7ScaleInE1ELST_1EEEEEENS4_6LayoutINS5_IJSD_SD_SD_EEENS5_IJNSA_ILi0EEESY_SY_EEEEENS5_IJNS4_10UnderscoreES11_S11_EEEEENS4_23SM90_TMA_LOAD_MULTICASTENS4_14ComposedLayoutINS4_7SwizzleILi3ELi4ELi3EEENS4_18smem_ptr_flag_bitsILi16EEENSW_INS5_IJNSA_ILi8EEESH_EEENS5_IJSH_SD_EEEEEEEvNS4_8identityES14_S1E_vS1F_EENS_8epilogue10collective6detail29Sm90TmaWarpSpecializedAdapterINS1I_15DefaultEpilogueISL_SM_SM_NS1H_6thread17LinearCombinationISL_Li1EffLNS1M_9ScaleType4KindE0ELNS_15FloatRoundStyleE2ESL_EENS1_15EpilogueDefaultEEEEEvvEEEEvNT_6ParamsE,(.L_x_324 - _ZN7cutlass13device_kernelINS_4gemm6kernel13GemmUniversalIN4cute5tupleIJiiiiEEENS1_10collective13CollectiveMmaINS1_34MainloopSm90TmaGmmaWarpSpecializedILi2ENS5_IJNS4_1CILi2EEENSA_ILi4EEENSA_ILi1EEEEEENS1_32KernelTmaWarpSpecializedPingpongEEENS5_IJNSA_ILi64EEENSA_ILi256EEENSA_ILi128EEEEEENS_6half_tENS5_IJlSD_lEEESL_SM_NS4_8TiledMMAINS4_8MMA_AtomIJNS4_4SM904GMMA26MMA_64x256x16_F32F16F16_SSILNSQ_5MajorE0ELSS_0ELNSQ_7ScaleInE1ELST_1EEEEEENS4_6LayoutINS5_IJSD_SD_SD_EEENS5_IJNSA_ILi0EEESY_SY_EEEEENS5_IJNS4_10UnderscoreES11_S11_EEEEENS4_23SM90_TMA_LOAD_MULTICASTENS4_14ComposedLayoutINS4_7SwizzleILi3ELi4ELi3EEENS4_18smem_ptr_flag_bitsILi16EEENSW_INS5_IJNSA_ILi8EEESH_EEENS5_IJSH_SD_EEEEEEEvNS4_8identityES14_S1E_vS1F_EENS_8epilogue10collective6detail29Sm90TmaWarpSpecializedAdapterINS1I_15DefaultEpilogueISL_SM_SM_NS1H_6thread17LinearCombinationISL_Li1EffLNS1M_9ScaleType4KindE0ELNS_15FloatRoundStyleE2ESL_EENS1_15EpilogueDefaultEEEEEvvEEEEvNT_6ParamsE)
        .other          _ZN7cutlass13device_kernelINS_4gemm6kernel13GemmUniversalIN4cute5tupleIJiiiiEEENS1_10collective13CollectiveMmaINS1_34MainloopSm90TmaGmmaWarpSpecializedILi2ENS5_IJNS4_1CILi2EEENSA_ILi4EEENSA_ILi1EEEEEENS1_32KernelTmaWarpSpecializedPingpongEEENS5_IJNSA_ILi64EEENSA_ILi256EEENSA_ILi128EEEEEENS_6half_tENS5_IJlSD_lEEESL_SM_NS4_8TiledMMAINS4_8MMA_AtomIJNS4_4SM904GMMA26MMA_64x256x16_F32F16F16_SSILNSQ_5MajorE0ELSS_0ELNSQ_7ScaleInE1ELST_1EEEEEENS4_6LayoutINS5_IJSD_SD_SD_EEENS5_IJNSA_ILi0EEESY_SY_EEEEENS5_IJNS4_10UnderscoreES11_S11_EEEEENS4_23SM90_TMA_LOAD_MULTICASTENS4_14ComposedLayoutINS4_7SwizzleILi3ELi4ELi3EEENS4_18smem_ptr_flag_bitsILi16EEENSW_INS5_IJNSA_ILi8EEESH_EEENS5_IJSH_SD_EEEEEEEvNS4_8identityES14_S1E_vS1F_EENS_8epilogue10collective6detail29Sm90TmaWarpSpecializedAdapterINS1I_15DefaultEpilogueISL_SM_SM_NS1H_6thread17LinearCombinationISL_Li1EffLNS1M_9ScaleType4KindE0ELNS_15FloatRoundStyleE2ESL_EENS1_15EpilogueDefaultEEEEEvvEEEEvNT_6ParamsE,@"STO_CUDA_ENTRY STV_DEFAULT"
_ZN7cutlass13device_kernelINS_4gemm6kernel13GemmUniversalIN4cute5tupleIJiiiiEEENS1_10collective13CollectiveMmaINS1_34MainloopSm90TmaGmmaWarpSpecializedILi2ENS5_IJNS4_1CILi2EEENSA_ILi4EEENSA_ILi1EEEEEENS1_32KernelTmaWarpSpecializedPingpongEEENS5_IJNSA_ILi64EEENSA_ILi256EEENSA_ILi128EEEEEENS_6half_tENS5_IJlSD_lEEESL_SM_NS4_8TiledMMAINS4_8MMA_AtomIJNS4_4SM904GMMA26MMA_64x256x16_F32F16F16_SSILNSQ_5MajorE0ELSS_0ELNSQ_7ScaleInE1ELST_1EEEEEENS4_6LayoutINS5_IJSD_SD_SD_EEENS5_IJNSA_ILi0EEESY_SY_EEEEENS5_IJNS4_10UnderscoreES11_S11_EEEEENS4_23SM90_TMA_LOAD_MULTICASTENS4_14ComposedLayoutINS4_7SwizzleILi3ELi4ELi3EEENS4_18smem_ptr_flag_bitsILi16EEENSW_INS5_IJNSA_ILi8EEESH_EEENS5_IJSH_SD_EEEEEEEvNS4_8identityES14_S1E_vS1F_EENS_8epilogue10collective6detail29Sm90TmaWarpSpecializedAdapterINS1I_15DefaultEpilogueISL_SM_SM_NS1H_6thread17LinearCombinationISL_Li1EffLNS1M_9ScaleType4KindE0ELNS_15FloatRoundStyleE2ESL_EENS1_15EpilogueDefaultEEEEEvvEEEEvNT_6ParamsE:
[----:B------:R-:W0:Y:S01]  /*0000*/  LDC R1, c[0x0][0x28] ;  /* 0x00000a00ff017b82 */ /* 0x000e220000000800 */
[----:B------:R-:W1:Y:S01]  /*0010*/  S2R R0, SR_TID.X ;  /* 0x0000000000007919 */ /* 0x000e620000002100 */
[----:B------:R-:W-:Y:S01]  /*0020*/  ELECT P0, URZ, PT ;  /* 0x00000000003f782f */ /* 0x000fe20003800000 */
[----:B------:R-:W-:Y:S01]  /*0030*/  BSSY B0, `(.L_x_0) ;  /* 0x0000014000007945 */ /* 0x000fe20003800000 */
[--C-:B-1----:R-:W-:Y:S02]  /*0040*/  SHF.R.U32.HI R2, RZ, 0x5, R0.reuse ;  /* 0x00000005ff027819 */ /* 0x102fe40000011600 */
[----:B------:R-:W-:-:S03]  /*0050*/  SHF.R.U32.HI R4, RZ, 0x7, R0 ;  /* 0x00000007ff047819 */ /* 0x000fc60000011600 */
[----:B------:R-:W1:Y:S02]  /*0060*/  SHFL.IDX PT, R3, R2, RZ, 0x1f ;  /* 0x00001fff02037589 */ /* 0x000e6400000e0000 */
[----:B-1----:R-:W-:Y:S02]  /*0070*/  R2UR UR6, R3 ;  /* 0x00000000030672ca */ /* 0x002fe400000e0000 */
[----:B------:R1:W2:Y:S11]  /*0080*/  SHFL.IDX PT, R3, R4, RZ, 0x1f ;  /* 0x00001fff04037589 */ /* 0x0002b600000e0000 */
[----:B------:R-:W-:-:S02]  /*0090*/  USHF.R.S32.HI UR4, URZ, 0x1f, UR6 ;  /* 0x0000001f3f047899 */ /* 0x000fc40008011406 */
[----:B------:R-:W-:Y:S02]  /*00a0*/  ISETP.NE.OR P0, PT, RZ, UR6, !P0 ;  /* 0x00000006ff007c0c */ /* 0x000fe4000c705670 */
[----:B------:R-:W-:-:S04]  /*00b0*/  ULEA.HI UR4, UR4, UR6, URZ, 0x2 ;  /* 0x0000000604047291 */ /* 0x000fc8000f8f103f */
[----:B------:R-:W-:-:S04]  /*00c0*/  ULOP3.LUT UR4, UR4, 0xfffffffc, URZ, 0xc0, !UPT ;  /* 0xfffffffc04047892 */ /* 0x000fc8000f8ec03f */
[----:B------:R-:W-:-:S03]  /*00d0*/  UIADD3 UR6, UR6, -UR4, URZ ;  /* 0x8000000406067290 */ /* 0x000fc6000fffe03f */
[----:B012---:R-:W-:Y:S09]  /*00e0*/  @P0 BRA `(.L_x_1) ;  /* 0x0000000000200947 */ /* 0x007ff20003800000 */
[----:B------:R-:W-:Y:S02]  /*00f0*/  ULDC.64 UR4, c[0x0][0x198] ;  /* 0x0000660000047ab9 */ /* 0x000fe40000000a00 */
[----:B------:R-:W-:Y:S02]  /*0100*/  UIADD3 UR8, UP0, UR4, 0xf0, URZ ;  /* 0x000000f004087890 */ /* 0x000fe4000ff1e03f */
[----:B------:R-:W-:Y:S02]  /*0110*/  UIADD3 UR4, UP1, UR4, 0x1f0, URZ ;  /* 0x000001f004047890 */ /* 0x000fe4000ff3e03f */
[----:B------:R-:W-:Y:S02]  /*0120*/  UIADD3.X UR9, URZ, UR5, URZ, UP0, !UPT ;  /* 0x000000053f097290 */ /* 0x000fe400087fe43f */
[----:B------:R-:W-:-:S07]  /*0130*/  UIADD3.X UR5, URZ, UR5, URZ, UP1, !UPT ;  /* 0x000000053f057290 */ /* 0x000fce0008ffe43f */
[----:B------:R0:W-:Y:S02]  /*0140*/  UTMACCTL.PF [UR8] ;  /* 0x00000000080079b9 */ /* 0x0001e40008040000 */
[----:B------:R0:W-:Y:S02]  /*0150*/  UTMACCTL.PF [UR4] ;  /* 0x00000000040079b9 */ /* 0x0001e40008040000 */
[----:B0-----:R-:W-:Y:S01]  /*0160*/  NOP ;  /* 0x0000000000007918 */ /* 0x001fe20000000000 */
.L_x_1:
[----:B------:R-:W-:Y:S05]  /*0170*/  BSYNC B0 ;  /* 0x0000000000007941 */ /* 0x000fea0003800000 */
.L_x_0:
[----:B------:R-:W0:Y:S01]  /*0180*/  SHFL.IDX PT, R5, R2, RZ, 0x1f ;  /* 0x00001fff02057589 */ /* 0x000e2200000e0000 */
[----:B------:R-:W-:Y:S01]  /*0190*/  R2UR UR19, R3 ;  /* 0x00000000031372ca */ /* 0x000fe200000e0000 */
[----:B------:R-:W-:-:S04]  /*01a0*/  UISETP.NE.AND UP0, UPT, UR6, 0x3, UPT ;  /* 0x000000030600788c */ /* 0x000fc8000bf05270 */
[----:B------:R-:W-:-:S08]  /*01b0*/  UISETP.EQ.OR UP0, UPT, UR6, URZ, !UP0 ;  /* 0x0000003f0600728c */ /* 0x000fd0000c702670 */
[----:B------:R-:W-:Y:S02]  /*01c0*/  UIADD3 UR14, UR19, -0x1, URZ ;  /* 0xffffffff130e7890 */ /* 0x000fe4000fffe03f */
[----:B------:R-:W-:Y:S02]  /*01d0*/  UISETP.EQ.AND UP0, UPT, UR19, URZ, UP0 ;  /* 0x0000003f1300728c */ /* 0x000fe40008702270 */
[----:B------:R-:W-:Y:S02]  /*01e0*/  UISETP.GE.U32.AND UP1, UPT, UR14, 0x2, UPT ;  /* 0x000000020e00788c */ /* 0x000fe4000bf26070 */
[----:B------:R-:W-:Y:S01]  /*01f0*/  USEL UR42, URZ, 0x1, !UP0 ;  /* 0x000000013f2a7887 */ /* 0x000fe2000c000000 */
[----:B0-----:R-:W-:-:S03]  /*0200*/  ISETP.NE.AND P0, PT, R5, RZ, PT ;  /* 0x000000ff0500720c */ /* 0x001fc60003f05270 */
[----:B------:R-:W-:-:S10]  /*0210*/  USEL UR42, UR42, 0x2, UP1 ;  /* 0x000000022a2a7887 */ /* 0x000fd40008800000 */
[----:B------:R-:W-:Y:S05]  /*0220*/  @P0 BRA `(.L_x_2) ;  /* 0x0000000000480947 */ /* 0x000fea0003800000 */
[----:B------:R-:W0:Y:S01]  /*0230*/  S2UR UR7, SR_CgaCtaId ;  /* 0x00000000000779c3 */ /* 0x000e220000008800 */
[----:B------:R-:W-:Y:S01]  /*0240*/  UMOV UR4, 0x400 ;  /* 0x0000040000047882 */ /* 0x000fe20000000000 */
[----:B------:R-:W-:Y:S01]  /*0250*/  UMOV UR5, 0x1 ;  /* 0x0000000100057882 */ /* 0x000fe20000000000 */
[----:B------:R-:W-:Y:S01]  /*0260*/  UMOV UR8, 0x5 ;  /* 0x0000000500087882 */ /* 0x000fe20000000000 */
[----:B------:R-:W-:Y:S01]  /*0270*/  ELECT P0, URZ, PT ;  /* 0x00000000003f782f */ /* 0x000fe20003800000 */
[----:B------:R-:W-:-:S04]  /*0280*/  UIADD3 UR8, -UR8, 0x100000, URZ ;  /* 0x0010000008087890 */ /* 0x000fc8000fffe13f */
[----:B------:R-:W-:Y:S02]  /*0290*/  USHF.L.U32 UR9, UR8, 0xb, URZ ;  /* 0x0000000b08097899 */ /* 0x000fe4000800063f */
[----:B------:R-:W-:Y:S02]  /*02a0*/  USHF.L.U32 UR8, UR8, 0x1, URZ ;  /* 0x0000000108087899 */ /* 0x000fe4000800063f */
[----:B0-----:R-:W-:Y:S02]  /*02b0*/  ULEA UR7, UR7, UR4, 0x18 ;  /* 0x0000000407077291 */ /* 0x001fe4000f8ec03f */
[----:B------:R-:W-:-:S04]  /*02c0*/  UIADD3 UR4, -UR5, 0x100000, URZ ;  /* 0x0010000005047890 */ /* 0x000fc8000fffe13f */
[----:B------:R-:W-:Y:S02]  /*02d0*/  USHF.L.U32 UR5, UR4, 0xb, URZ ;  /* 0x0000000b04057899 */ /* 0x000fe4000800063f */
[----:B------:R-:W-:Y:S01]  /*02e0*/  USHF.L.U32 UR4, UR4, 0x1, URZ ;  /* 0x0000000104047899 */ /* 0x000fe2000800063f */
[----:B------:R-:W0:Y:S11]  /*02f0*/  FENCE.VIEW.ASYNC.S ;  /* 0x00000000000073c6 */ /* 0x000e360000000000 */
[----:B0-----:R0:W1:Y:S01]  /*0300*/  SYNCS.EXCH.64 URZ, [UR7], UR4 ;  /* 0x00000004073f75b2 */ /* 0x0010620008000100 */
[----:B------:R0:W2:Y:S01]  /*0310*/  SYNCS.EXCH.64 URZ, [UR7+0x10], UR8 ;  /* 0x00001008073f75b2 */ /* 0x0000a20008000100 */
[----:B------:R0:W3:Y:S01]  /*0320*/  SYNCS.EXCH.64 URZ, [UR7+0x8], UR4 ;  /* 0x00000804073f75b2 */ /* 0x0000e20008000100 */
[----:B------:R0:W4:Y:S01]  /*0330*/  SYNCS.EXCH.64 URZ, [UR7+0x18], UR8 ;  /* 0x00001808073f75b2 */ /* 0x0001220008000100 */
[----:B------:R-:W-:Y:S01]  /*0340*/  NOP ;  /* 0x0000000000007918 */ /* 0x000fe20000000000 */
.L_x_2:
[----:B------:R-:W5:Y:S01]  /*0350*/  S2UR UR15, SR_CTAID.X ;  /* 0x00000000000f79c3 */ /* 0x000f620000002500 */
[----:B------:R-:W-:Y:S01]  /*0360*/  SHF.R.S32.HI R3, RZ, 0x1f, R0 ;  /* 0x0000001fff037819 */ /* 0x000fe20000011400 */
[----:B------:R-:W1:Y:S01]  /*0370*/  SHFL.IDX PT, R8, R2, RZ, 0x1f ;  /* 0x00001fff02087589 */ /* 0x000e6200000e0000 */
[----:B0-----:R-:W-:Y:S01]  /*0380*/  ULDC UR4, c[0x0][0x150] ;  /* 0x0000540000047ab9 */ /* 0x001fe20000000800 */
[----:B------:R-:W-:Y:S02]  /*0390*/  ELECT P0, URZ, PT ;  /* 0x00000000003f782f */ /* 0x000fe40003800000 */
[----:B------:R-:W-:Y:S01]  /*03a0*/  LEA.HI R3, R3, R0, RZ, 0x7 ;  /* 0x0000000003037211 */ /* 0x000fe200078f38ff */
[----:B------:R0:W2:Y:S01]  /*03b0*/  SHFL.IDX PT, R9, R2, RZ, 0x1f ;  /* 0x00001fff02097589 */ /* 0x0000a200000e0000 */
[----:B------:R-:W-:Y:S01]  /*03c0*/  ELECT P1, URZ, PT ;  /* 0x00000000003f782f */ /* 0x000fe20003820000 */
[----:B------:R-:W3:Y:S01]  /*03d0*/  S2UR UR8, SR_CTAID.Y ;  /* 0x00000000000879c3 */ /* 0x000ee20000002600 */
[----:B------:R-:W-:Y:S01]  /*03e0*/  LOP3.LUT R3, R3, 0xffffff80, RZ, 0xc0, !PT ;  /* 0xffffff8003037812 */ /* 0x000fe200078ec0ff */
[----:B------:R-:W-:Y:S01]  /*03f0*/  ULDC UR7, c[0x0][0x144] ;  /* 0x0000510000077ab9 */ /* 0x000fe20000000800 */
[----:B------:R-:W-:Y:S01]  /*0400*/  UMOV UR18, 0x80 ;  /* 0x0000008000127882 */ /* 0x000fe20000000000 */
[----:B------:R-:W-:Y:S01]  /*0410*/  NOP ;  /* 0x0000000000007918 */ /* 0x000fe20000000000 */
[----:B------:R-:W-:Y:S01]  /*0420*/  NOP ;  /* 0x0000000000007918 */ /* 0x000fe20000000000 */
[----:B------:R-:W-:Y:S01]  /*0430*/  IMAD.IADD R3, R0, 0x1, -R3 ;  /* 0x0000000100037824 */ /* 0x000fe200078e0a03 */
[----:B0-----:R-:W-:Y:S01]  /*0440*/  SHF.R.S32.HI R2, RZ, 0x1f, R5 ;  /* 0x0000001fff027819 */ /* 0x001fe20000011405 */
[----:B------:R-:W-:Y:S01]  /*0450*/  ULDC UR17, c[0x0][0x148] ;  /* 0x0000520000117ab9 */ /* 0x000fe20000000800 */
[----:B------:R-:W-:Y:S01]  /*0460*/  IMAD.MOV.U32 R152, RZ, RZ, 0x1 ;  /* 0x00000001ff987424 */ /* 0x000fe200078e00ff */
[----:B------:R-:W-:-:S02]  /*0470*/  ISETP.NE.AND P2, PT, RZ, UR19, PT ;  /* 0x00000013ff007c0c */ /* 0x000fc4000bf45270 */
[----:B------:R-:W-:Y:S02]  /*0480*/  SHF.R.S32.HI R6, RZ, 0x1f, R3 ;  /* 0x0000001fff067819 */ /* 0x000fe40000011403 */
[----:B------:R-:W-:Y:S02]  /*0490*/  LEA.HI R2, R2, R5, RZ, 0x2 ;  /* 0x0000000502027211 */ /* 0x000fe400078f10ff */
[----:B-----5:R-:W-:Y:S02]  /*04a0*/  I2FP.F32.U32 R10, UR15 ;  /* 0x0000000f000a7c45 */ /* 0x020fe40008201000 */
[----:B------:R-:W-:Y:S02]  /*04b0*/  LEA.HI R7, R6, R3, RZ, 0x3 ;  /* 0x0000000306077211 */ /* 0x000fe400078f18ff */
[----:B-1----:R-:W-:Y:S01]  /*04c0*/  ISETP.NE.OR P0, PT, R8, RZ, !P0 ;  /* 0x000000ff0800720c */ /* 0x002fe20004705670 */
[----:B------:R-:W-:Y:S01]  /*04d0*/  FMUL R10, R10, UR4 ;  /* 0x000000040a0a7c20 */ /* 0x000fe20008400000 */
[--C-:B------:R-:W-:Y:S01]  /*04e0*/  SHF.R.S32.HI R8, RZ, 0x3, R7.reuse ;  /* 0x00000003ff087819 */ /* 0x100fe20000011407 */
[----:B------:R-:W-:Y:S01]  /*04f0*/  ULDC UR4, c[0x0][0x154] ;  /* 0x0000550000047ab9 */ /* 0x000fe20000000800 */
[----:B------:R-:W-:-:S02]  /*0500*/  SHF.R.S32.HI R7, RZ, 0x1f, R7 ;  /* 0x0000001fff077819 */ /* 0x000fc40000011407 */
[----:B--2---:R-:W-:Y:S01]  /*0510*/  ISETP.NE.OR P1, PT, R9, RZ, !P1 ;  /* 0x000000ff0900720c */ /* 0x004fe20004f25670 */
[----:B------:R-:W0:Y:S01]  /*0520*/  F2I.U32.TRUNC.NTZ R10, R10 ;  /* 0x0000000a000a7305 */ /* 0x000e22000020f000 */
[----:B------:R-:W-:Y:S02]  /*0530*/  LEA.HI R7, R7, R8, RZ, 0x2 ;  /* 0x0000000807077211 */ /* 0x000fe400078f10ff */
[----:B---3--:R-:W-:Y:S02]  /*0540*/  I2FP.F32.U32 R9, UR8 ;  /* 0x0000000800097c45 */ /* 0x008fe40008201000 */
[----:B------:R-:W-:Y:S01]  /*0550*/  LOP3.LUT R7, R7, 0xfffffffc, RZ, 0xc0, !PT ;  /* 0xfffffffc07077812 */ /* 0x000fe200078ec0ff */
[----:B------:R-:W-:Y:S01]  /*0560*/  VOTEU.ALL UP0, P0 ;  /* 0x00000000003f7886 */ /* 0x000fe20000000000 */
[----:B------:R-:W-:Y:S01]  /*0570*/  LOP3.LUT R2, R2, 0x3ffffffc, RZ, 0xc0, !PT ;  /* 0x3ffffffc02027812 */ /* 0x000fe200078ec0ff */
[----:B------:R-:W-:Y:S02]  /*0580*/  FMUL R9, R9, UR4 ;  /* 0x0000000409097c20 */ /* 0x000fe40008400000 */
[----:B------:R-:W-:Y:S01]  /*0590*/  IMAD.IADD R7, R8, 0x1, -R7 ;  /* 0x0000000108077824 */ /* 0x000fe200078e0a07 */
[----:B------:R-:W1:Y:S01]  /*05a0*/  @!UP0 S2UR UR11, SR_CgaCtaId ;  /* 0x00000000000b89c3 */ /* 0x000e620000008800 */
[----:B------:R-:W-:Y:S01]  /*05b0*/  IMAD.IADD R2, R5, 0x1, -R2 ;  /* 0x0000000105027824 */ /* 0x000fe200078e0a02 */
[----:B------:R-:W-:Y:S01]  /*05c0*/  VOTEU.ALL UP1, P1 ;  /* 0x00000000003f7886 */ /* 0x000fe20000820000 */
[----:B------:R-:W2:Y:S01]  /*05d0*/  F2I.U32.TRUNC.NTZ R9, R9 ;  /* 0x0000000900097305 */ /* 0x000ea2000020f000 */
[----:B0-----:R-:W-:Y:S01]  /*05e0*/  R2UR UR4, R10 ;  /* 0x000000000a0472ca */ /* 0x001fe200000e0000 */
[----:B------:R-:W-:Y:S01]  /*05f0*/  IMAD R2, R2, 0x4, R7 ;  /* 0x0000000402027824 */ /* 0x000fe200078e0207 */
[----:B------:R-:W-:Y:S01]  /*0600*/  @!UP0 UMOV UR10, 0x400 ;  /* 0x00000400000a8882 */ /* 0x000fe20000000000 */
[----:B------:R-:W-:Y:S01]  /*0610*/  @!UP1 UMOV UR13, 0x400 ;  /* 0x00000400000d9882 */ /* 0x000fe20000000000 */
[----:B------:R-:W0:Y:S01]  /*0620*/  @!UP1 S2UR UR16, SR_CgaCtaId ;  /* 0x00000000001099c3 */ /* 0x000e220000008800 */
[C---:B------:R-:W-:Y:S01]  /*0630*/  IMAD.SHL.U32 R153, R2.reuse, 0x4, RZ ;  /* 0x0000000402997824 */ /* 0x040fe200078e00ff */
[C---:B------:R-:W-:Y:S01]  /*0640*/  LEA.HI R5, R2.reuse, R2, RZ, 0x1 ;  /* 0x0000000202057211 */ /* 0x040fe200078f08ff */
[----:B------:R-:W-:Y:S01]  /*0650*/  VOTEU.ALL UP2, P1 ;  /* 0x00000000003f7886 */ /* 0x000fe20000840000 */
[----:B------:R-:W-:Y:S01]  /*0660*/  VOTEU.ALL UP3, P1 ;  /* 0x00000000003f7886 */ /* 0x000fe20000860000 */
[----:B------:R-:W-:Y:S01]  /*0670*/  VOTEU.ALL UP4, P1 ;  /* 0x00000000003f7886 */ /* 0x000fe20000880000 */
[----:B------:R-:W-:Y:S01]  /*0680*/  LOP3.LUT R5, R5, 0xfffffffe, RZ, 0xc0, !PT ;  /* 0xfffffffe05057812 */ /* 0x000fe200078ec0ff */
[----:B------:R-:W-:Y:S01]  /*0690*/  VOTEU.ALL UP5, P1 ;  /* 0x00000000003f7886 */ /* 0x000fe200008a0000 */
[C---:B------:R-:W-:Y:S01]  /*06a0*/  LOP3.LUT R153, R2.reuse, 0xc, R153, 0x78, !PT ;  /* 0x0000000c02997812 */ /* 0x040fe200078e7899 */
[----:B------:R-:W-:Y:S01]  /*06b0*/  UIADD3 UR4, -UR4, URZ, URZ ;  /* 0x0000003f04047290 */ /* 0x000fe2000fffe13f */
[----:B--2---:R-:W-:Y:S01]  /*06c0*/  R2UR UR9, R9 ;  /* 0x00000000090972ca */ /* 0x004fe200000e0000 */
[----:B------:R-:W-:Y:S01]  /*06d0*/  IMAD.IADD R5, R2, 0x1, -R5 ;  /* 0x0000000102057824 */ /* 0x000fe200078e0a05 */
[----:B------:R2:W3:Y:S01]  /*06e0*/  SHFL.IDX PT, R7, R4, RZ, 0x1f ;  /* 0x00001fff04077589 */ /* 0x0004e200000e0000 */
[----:B------:R-:W-:-:S03]  /*06f0*/  UIMAD UR7, UR7, UR4, UR15 ;  /* 0x00000004070772a4 */ /* 0x000fc6000f8e020f */
[----:B------:R-:W-:Y:S01]  /*0700*/  UMOV UR4, 0x20 ;  /* 0x0000002000047882 */ /* 0x000fe20000000000 */
[----:B-1----:R-:W-:Y:S02]  /*0710*/  @!UP0 ULEA UR12, UR11, UR10, 0x18 ;  /* 0x0000000a0b0c8291 */ /* 0x002fe4000f8ec03f */
[----:B------:R-:W-:Y:S01]  /*0720*/  ISETP.NE.AND P3, PT, R5, UR7, PT ;  /* 0x0000000705007c0c */ /* 0x000fe2000bf65270 */
[----:B------:R-:W-:-:S04]  /*0730*/  @!UP0 UIADD3 UR4, -UR4, 0x100000, URZ ;  /* 0x0010000004048890 */ /* 0x000fc8000fffe13f */
[----:B------:R-:W-:Y:S02]  /*0740*/  @!UP0 USHF.L.U32 UR5, UR4, 0xb, URZ ;  /* 0x0000000b04058899 */ /* 0x000fe4000800063f */
[----:B------:R-:W-:Y:S01]  /*0750*/  @!UP0 USHF.L.U32 UR4, UR4, 0x1, URZ ;  /* 0x0000000104048899 */ /* 0x000fe2000800063f */
[----:B------:R-:W1:Y:S01]  /*0760*/  LDC R5, c[0x0][0x140] ;  /* 0x00005000ff057b82 */ /* 0x000e620000000800 */
[----:B------:R-:W-:-:S04]  /*0770*/  @!UP1 UIADD3 UR10, -UR18, 0x100000, URZ ;  /* 0x00100000120a9890 */ /* 0x000fc8000fffe13f */
[----:B------:R-:W-:Y:S02]  /*0780*/  @!UP1 USHF.L.U32 UR11, UR10, 0xb, URZ ;  /* 0x0000000b0a0b9899 */ /* 0x000fe4000800063f */
[----:B------:R-:W-:Y:S02]  /*0790*/  @!UP1 USHF.L.U32 UR10, UR10, 0x1, URZ ;  /* 0x000000010a0a9899 */ /* 0x000fe4000800063f */
[----:B0-----:R-:W-:Y:S01]  /*07a0*/  @!UP1 ULEA UR13, UR16, UR13, 0x18 ;  /* 0x0000000d100d9291 */ /* 0x001fe2000f8ec03f */
[----:B------:R-:W-:Y:S01]  /*07b0*/  VOTEU.ALL UP0, P0 ;  /* 0x00000000003f7886 */ /* 0x000fe20000000000 */
[----:B------:R-:W-:Y:S01]  /*07c0*/  VOTEU.ALL UP1, P0 ;  /* 0x00000000003f7886 */ /* 0x000fe20000020000 */
[----:B------:R-:W-:Y:S01]  /*07d0*/  UIADD3 UR9, -UR9, URZ, URZ ;  /* 0x0000003f09097290 */ /* 0x000fe2000fffe13f */
[----:B------:R-:W-:Y:S01]  /*07e0*/  LOP3.LUT P0, RZ, R3, 0x7, RZ, 0xc0, !PT ;  /* 0x0000000703ff7812 */ /* 0x000fe2000780c0ff */
[----:B------:R-:W0:Y:S02]  /*07f0*/  FENCE.VIEW.ASYNC.S ;  /* 0x00000000000073c6 */ /* 0x000e240000000000 */
[----:B0-----:R-:W0:Y:S01]  /*0800*/  @!UP0 SYNCS.EXCH.64 URZ, [UR12+0x50], UR4 ;  /* 0x000050040c3f85b2 */ /* 0x001e220008000100 */
[----:B------:R-:W-:-:S02]  /*0810*/  @P3 LEA.HI R2, R153, R153, RZ, 0x1 ;  /* 0x0000009999023211 */ /* 0x000fc400078f08ff */
[----:B------:R-:W-:Y:S02]  /*0820*/  ISETP.LT.U32.AND P0, PT, R153, 0x8, !P0 ;  /* 0x000000089900780c */ /* 0x000fe40004701070 */
[----:B------:R-:W-:Y:S02]  /*0830*/  @P3 SHF.R.S32.HI R2, RZ, 0x1, R2 ;  /* 0x00000001ff023819 */ /* 0x000fe40000011402 */
[----:B-1----:R-:W-:Y:S02]  /*0840*/  ISETP.EQ.U32.AND P1, PT, R5, 0x1, PT ;  /* 0x000000010500780c */ /* 0x002fe40003f22070 */
[----:B------:R-:W-:Y:S01]  /*0850*/  SEL R5, RZ, 0x1, !P0 ;  /* 0x00000001ff057807 */ /* 0x000fe20004000000 */
[----:B------:R1:W0:Y:S01]  /*0860*/  @!UP1 SYNCS.EXCH.64 URZ, [UR12+0x58], UR4 ;  /* 0x000058040c3f95b2 */ /* 0x0002220008000100 */
[----:B------:R-:W-:Y:S01]  /*0870*/  NOP ;  /* 0x0000000000007918 */ /* 0x000fe20000000000 */
[----:B-1----:R-:W-:Y:S01]  /*0880*/  UIMAD UR4, UR17, UR9, UR8 ;  /* 0x00000009110472a4 */ /* 0x002fe2000f8e0208 */
[----:B------:R2:W1:Y:S05]  /*0890*/  @!UP2 SYNCS.EXCH.64 URZ, [UR13+0x30], UR10 ;  /* 0x0000300a0d3fa5b2 */ /* 0x00046a0008000100 */
[----:B------:R-:W-:-:S04]  /*08a0*/  @P3 ISETP.NE.AND P4, PT, R2, UR4, PT ;  /* 0x0000000402003c0c */ /* 0x000fc8000bf85270 */
[----:B------:R-:W-:-:S04]  /*08b0*/  @P3 SEL R152, RZ, 0x1, P4 ;  /* 0x00000001ff983807 */ /* 0x000fc80002000000 */
[----:B------:R-:W-:Y:S01]  /*08c0*/  LOP3.LUT R152, R152, R5, RZ, 0xc0, !PT ;  /* 0x0000000598987212 */ /* 0x000fe200078ec0ff */
[----:B------:R2:W0:Y:S01]  /*08d0*/  @!UP3 SYNCS.EXCH.64 URZ, [UR13+0x38], UR10 ;  /* 0x0000380a0d3fb5b2 */ /* 0x0004220008000100 */
[----:B------:R2:W0:Y:S01]  /*08e0*/  @!UP4 SYNCS.EXCH.64 URZ, [UR13+0x40], UR10 ;  /* 0x0000400a0d3fc5b2 */ /* 0x0004220008000100 */
[----:B------:R2:W0:Y:S01]  /*08f0*/  @!UP5 SYNCS.EXCH.64 URZ, [UR13+0x48], UR10 ;  /* 0x0000480a0d3fd5b2 */ /* 0x0004220008000100 */
[----:B------:R-:W-:Y:S01]  /*0900*/  NOP ;  /* 0x0000000000007918 */ /* 0x000fe20000000000 */
[----:B--23--:R-:W-:Y:S05]  /*0910*/  @!P1 BRA `(.L_x_3) ;  /* 0x0000000000089947 */ /* 0x00cfea0003800000 */
[----:B01--4-:R-:W-:Y:S01]  /*0920*/  UCGABAR_ARV ;  /* 0x00000000000079c7 */ /* 0x013fe20008000000 */
[----:B------:R-:W-:Y:S05]  /*0930*/  BRA `(.L_x_4) ;  /* 0x0000000000047947 */ /* 0x000fea0003800000 */
.L_x_3:
[----:B01--4-:R-:W-:Y:S01]  /*0940*/  NOP ;  /* 0x0000000000007918 */ /* 0x013fe20000000000 */
.L_x_4:
[----:B------:R-:W-:Y:S01]  /*0950*/  ULDC.64 UR4, c[0x0][0x598] ;  /* 0x0001660000047ab9 */ /* 0x000fe20000000a00 */
[----:B------:R-:W-:Y:S01]  /*0960*/  ULDC.64 UR50, c[0x0][0x208] ;  /* 0x0000820000327ab9 */ /* 0x000fe20000000a00 */
[----:B------:R-:W-:-:S04]  /*0970*/  ISETP.NE.U32.AND P0, PT, RZ, UR4, PT ;  /* 0x00000004ff007c0c */ /* 0x000fc8000bf05070 */
[----:B------:R-:W-:-:S13]  /*0980*/  ISETP.NE.AND.EX P0, PT, RZ, UR5, PT, P0 ;  /* 0x00000005ff007c0c */ /* 0x000fda000bf05300 */
[----:B------:R-:W-:Y:S05]  /*0990*/  @!P0 BRA `(.L_x_5) ;  /* 0x00000000001c8947 */ /* 0x000fea0003800000 */
[----:B------:R-:W0:Y:S02]  /*09a0*/  LDC.64 R4, c[0x0][0x598] ;  /* 0x00016600ff047b82 */ /* 0x000e240000000a00 */
[----:B0-----:R-:W2:Y:S02]  /*09b0*/  LDG.E.64 R4, desc[UR50][R4.64] ;  /* 0x0000003204047981 */ /* 0x001ea4000c1e1b00 */
[----:B--2---:R-:W-:-:S04]  /*09c0*/  ISETP.NE.U32.AND P0, PT, R4, RZ, PT ;  /* 0x000000ff0400720c */ /* 0x004fc80003f05070 */
[----:B------:R-:W-:-:S13]  /*09d0*/  ISETP.NE.AND.EX P0, PT, R5, RZ, PT, P0 ;  /* 0x000000ff0500720c */ /* 0x000fda0003f05300 */
[----:B------:R-:W-:Y:S05]  /*09e0*/  @!P0 BRA `(.L_x_5) ;  /* 0x0000000000088947 */ /* 0x000fea0003800000 */
[----:B------:R0:W5:Y:S01]  /*09f0*/  LD.E R23, desc[UR50][R4.64] ;  /* 0x0000003204177980 */ /* 0x000162000c101900 */
[----:B------:R-:W-:Y:S05]  /*0a00*/  BRA `(.L_x_6) ;  /* 0x0000000000247947 */ /* 0x000fea0003800000 */
.L_x_5:
[----:B------:R-:W-:Y:S02]  /*0a10*/  ULDC.64 UR4, c[0x0][0x588] ;  /* 0x0001620000047ab9 */ /* 0x000fe40000000a00 */
[----:B------:R-:W-:-:S04]  /*0a20*/  ISETP.NE.U32.AND P0, PT, RZ, UR4, PT ;  /* 0x00000004ff007c0c */ /* 0x000fc8000bf05070 */
[----:B------:R-:W-:-:S13]  /*0a30*/  ISETP.NE.AND.EX P0, PT, RZ, UR5, PT, P0 ;  /* 0x00000005ff007c0c */ /* 0x000fda000bf05300 */
[----:B------:R-:W-:Y:S05]  /*0a40*/  @!P0 BRA `(.L_x_7) ;  /* 0x00000000000c8947 */ /* 0x000fea0003800000 */
[----:B------:R-:W0:Y:S02]  /*0a50*/  LDC.64 R4, c[0x0][0x588] ;  /* 0x00016200ff047b82 */ /* 0x000e240000000a00 */
[----:B0-----:R1:W5:Y:S01]  /*0a60*/  LDG.E R23, desc[UR50][R4.64] ;  /* 0x0000003204177981 */ /* 0x001362000c1e1900 */
[----:B------:R-:W-:Y:S05]  /*0a70*/  BRA `(.L_x_6) ;  /* 0x0000000000087947 */ /* 0x000fea0003800000 */
.L_x_7:
[----:B------:R-:W-:Y:S02]  /*0a80*/  ULDC UR4, c[0x0][0x580] ;  /* 0x0001600000047ab9 */ /* 0x000fe40000000800 */
[----:B------:R-:W-:-:S07]  /*0a90*/  IMAD.U32 R23, RZ, RZ, UR4 ;  /* 0x00000004ff177e24 */ /* 0x000fce000f8e00ff */
.L_x_6:
[----:B------:R-:W-:Y:S02]  /*0aa0*/  ULDC.64 UR4, c[0x0][0x5a0] ;  /* 0x0001680000047ab9 */ /* 0x000fe40000000a00 */
[----:B------:R-:W-:-:S04]  /*0ab0*/  ISETP.NE.U32.AND P0, PT, RZ, UR4, PT ;  /* 0x00000004ff007c0c */ /* 0x000fc8000bf05070 */
[----:B------:R-:W-:-:S13]  /*0ac0*/  ISETP.NE.AND.EX P0, PT, RZ, UR5, PT, P0 ;  /* 0x00000005ff007c0c */ /* 0x000fda000bf05300 */
[----:B------:R-:W-:Y:S05]  /*0ad0*/  @!P0 BRA `(.L_x_8) ;  /* 0x00000000001c8947 */ /* 0x000fea0003800000 */
[----:B01----:R-:W0:Y:S02]  /*0ae0*/  LDC.64 R4, c[0x0][0x5a0] ;  /* 0x00016800ff047b82 */ /* 0x003e240000000a00 */
[----:B0-----:R-:W2:Y:S02]  /*0af0*/  LDG.E.64 R4, desc[UR50][R4.64] ;  /* 0x0000003204047981 */ /* 0x001ea4000c1e1b00 */
[----:B--2---:R-:W-:-:S04]  /*0b00*/  ISETP.NE.U32.AND P0, PT, R4, RZ, PT ;  /* 0x000000ff0400720c */ /* 0x004fc80003f05070 */
[----:B------:R-:W-:-:S13]  /*0b10*/  ISETP.NE.AND.EX P0, PT, R5, RZ, PT, P0 ;  /* 0x000000ff0500720c */ /* 0x000fda0003f05300 */
[----:B------:R-:W-:Y:S05]  /*0b20*/  @!P0 BRA `(.L_x_8) ;  /* 0x0000000000088947 */ /* 0x000fea0003800000 */
[----:B------:R0:W5:Y:S01]  /*0b30*/  LD.E R22, desc[UR50][R4.64] ;  /* 0x0000003204167980 */ /* 0x000162000c101900 */
[----:B------:R-:W-:Y:S05]  /*0b40*/  BRA `(.L_x_9) ;  /* 0x0000000000247947 */ /* 0x000fea0003800000 */
.L_x_8:
[----:B------:R-:W-:Y:S02]  /*0b50*/  ULDC.64 UR4, c[0x0][0x590] ;  /* 0x0001640000047ab9 */ /* 0x000fe40000000a00 */
[----:B------:R-:W-:-:S04]  /*0b60*/  ISETP.NE.U32.AND P0, PT, RZ, UR4, PT ;  /* 0x00000004ff007c0c */ /* 0x000fc8000bf05070 */
[----:B------:R-:W-:-:S13]  /*0b70*/  ISETP.NE.AND.EX P0, PT, RZ, UR5, PT, P0 ;  /* 0x00000005ff007c0c */ /* 0x000fda000bf05300 */
[----:B------:R-:W-:Y:S05]  /*0b80*/  @!P0 BRA `(.L_x_10) ;  /* 0x00000000000c8947 */ /* 0x000fea0003800000 */
[----:B01----:R-:W0:Y:S02]  /*0b90*/  LDC.64 R4, c[0x0][0x590] ;  /* 0x00016400ff047b82 */ /* 0x003e240000000a00 */
[----:B0-----:R1:W5:Y:S01]  /*0ba0*/  LDG.E R22, desc[UR50][R4.64] ;  /* 0x0000003204167981 */ /* 0x001362000c1e1900 */
[----:B------:R-:W-:Y:S05]  /*0bb0*/  BRA `(.L_x_9) ;  /* 0x0000000000087947 */ /* 0x000fea0003800000 */
.L_x_10:
[----:B------:R-:W-:Y:S02]  /*0bc0*/  ULDC UR4, c[0x0][0x584] ;  /* 0x0001610000047ab9 */ /* 0x000fe40000000800 */
[----:B------:R-:W-:-:S07]  /*0bd0*/  IMAD.U32 R22, RZ, RZ, UR4 ;  /* 0x00000004ff167e24 */ /* 0x000fce000f8e00ff */
.L_x_9:
[----:B------:R-:W-:Y:S01]  /*0be0*/  ULDC UR4, c[0x0][0x65c] ;  /* 0x0001970000047ab9 */ /* 0x000fe20000000800 */
[----:B01----:R-:W0:Y:S01]  /*0bf0*/  LDC.64 R4, c[0x0][0x650] ;  /* 0x00019400ff047b82 */ /* 0x003e220000000a00 */
[----:B------:R-:W-:Y:S01]  /*0c00*/  UISETP.NE.AND UP2, UPT, UR4, 0x1, UPT ;  /* 0x000000010400788c */ /* 0x000fe2000bf45270 */
[----:B------:R-:W-:Y:S01]  /*0c10*/  IMAD.MOV.U32 R18, RZ, RZ, -0x1 ;  /* 0xffffffffff127424 */ /* 0x000fe200078e00ff */
[----:B------:R-:W-:Y:S01]  /*0c20*/  UISETP.NE.AND UP0, UPT, UR19, 0x2, UPT ;  /* 0x000000021300788c */ /* 0x000fe2000bf05270 */
[----:B------:R-:W-:Y:S01]  /*0c30*/  IMAD.MOV.U32 R19, RZ, RZ, -0x1 ;  /* 0xffffffffff137424 */ /* 0x000fe200078e00ff */
[----:B------:R-:W-:-:S07]  /*0c40*/  UP2UR UR40, UPR, URZ, 0x4 ;  /* 0x000000043f287883 */ /* 0x000fce0008000000 */
[----:B------:R-:W-:Y:S01]  /*0c50*/  @UP2 ULDC UR12, c[0x0][0x10] ;  /* 0x00000400000c2ab9 */ /* 0x000fe20000000800 */
[----:B------:R-:W-:Y:S01]  /*0c60*/  @UP2 UMOV UR4, UR8 ;  /* 0x0000000800042c82 */ /* 0x000fe20008000000 */
[----:B------:R-:W-:Y:S01]  /*0c70*/  @UP2 UMOV UR5, URZ ;  /* 0x0000003f00052c82 */ /* 0x000fe20008000000 */
[----:B------:R-:W-:Y:S01]  /*0c80*/  @!UP2 ULDC UR16, c[0x0][0xc] ;  /* 0x000003000010aab9 */ /* 0x000fe20000000800 */
[----:B------:R-:W-:Y:S01]  /*0c90*/  @UP2 UIMAD.WIDE.U32 UR12, UR15, UR12, UR4 ;  /* 0x0000000c0f0c22a5 */ /* 0x000fe2000f8e0004 */
[----:B------:R-:W-:Y:S02]  /*0ca0*/  ULDC UR10, c[0x0][0xc] ;  /* 0x00000300000a7ab9 */ /* 0x000fe40000000800 */
[----:B------:R-:W-:Y:S01]  /*0cb0*/  @UP2 UMOV UR4, URZ ;  /* 0x0000003f00042c82 */ /* 0x000fe20008000000 */
[----:B------:R-:W-:Y:S01]  /*0cc0*/  UMOV UR5, URZ ;  /* 0x0000003f00057c82 */ /* 0x000fe20008000000 */
[----:B------:R-:W-:Y:S01]  /*0cd0*/  @UP2 UIADD3 UR18, UR13, UR4, URZ ;  /* 0x000000040d122290 */ /* 0x000fe2000fffe03f */
[----:B------:R-:W-:-:S02]  /*0ce0*/  ULDC UR11, c[0x0][0x10] ;  /* 0x00000400000b7ab9 */ /* 0x000fc40000000800 */
[----:B------:R-:W-:Y:S01]  /*0cf0*/  UMOV UR4, UR15 ;  /* 0x0000000f00047c82 */ /* 0x000fe20008000000 */
[----:B------:R-:W-:Y:S02]  /*0d00*/  UIMAD.WIDE.U32 UR10, UR10, UR11, URZ ;  /* 0x0000000b0a0a72a5 */ /* 0x000fe4000f8e003f */
[----:B------:R-:W-:Y:S01]  /*0d10*/  @!UP2 UIMAD.WIDE.U32 UR4, UR8, UR16, UR4 ;  /* 0x000000100804a2a5 */ /* 0x000fe2000f8e0004 */
[----:B------:R-:W-:Y:S02]  /*0d20*/  ULDC UR13, c[0x0][0x14] ;  /* 0x00000500000d7ab9 */ /* 0x000fe40000000800 */
[----:B------:R-:W-:Y:S02]  /*0d30*/  UIMAD.WIDE.U32 UR38, UR10, UR13, URZ ;  /* 0x0000000d0a2672a5 */ /* 0x000fe4000f8e003f */
[----:B------:R-:W-:Y:S02]  /*0d40*/  UIMAD UR41, UR11, UR13, URZ ;  /* 0x0000000d0b2972a4 */ /* 0x000fe4000f8e023f */
[----:B------:R-:W-:Y:S01]  /*0d50*/  @!UP2 UMOV UR12, UR4 ;  /* 0x00000004000cac82 */ /* 0x000fe20008000000 */
[----:B------:R-:W-:Y:S01]  /*0d60*/  @!UP2 UMOV UR18, UR5 ;  /* 0x000000050012ac82 */ /* 0x000fe20008000000 */
[----:B------:R-:W-:-:S02]  /*0d70*/  UIADD3 UR41, UR39, UR41, URZ ;  /* 0x0000002927297290 */ /* 0x000fc4000fffe03f */
[----:B------:R-:W-:-:S04]  /*0d80*/  UIADD3 UR4, UP1, UR12, UR38, URZ ;  /* 0x000000260c047290 */ /* 0x000fc8000ff3e03f */
[----:B------:R-:W-:Y:S02]  /*0d90*/  UIADD3.X UR5, UR18, UR41, URZ, UP1, !UPT ;  /* 0x0000002912057290 */ /* 0x000fe40008ffe43f */
[----:B------:R-:W-:Y:S02]  /*0da0*/  USEL UR4, UR4, UR12, !UP0 ;  /* 0x0000000c04047287 */ /* 0x000fe4000c000000 */
[----:B------:R-:W-:-:S04]  /*0db0*/  USEL UR5, UR5, UR18, !UP0 ;  /* 0x0000001205057287 */ /* 0x000fc8000c000000 */
[----:B0-----:R-:W-:Y:S01]  /*0dc0*/  ISETP.LE.U32.AND P0, PT, R4, UR4, PT ;  /* 0x0000000404007c0c */ /* 0x001fe2000bf03070 */
[----:B------:R-:W-:Y:S01]  /*0dd0*/  IMAD.U32 R16, RZ, RZ, UR4 ;  /* 0x00000004ff107e24 */ /* 0x000fe2000f8e00ff */
[----:B------:R-:W-:Y:S01]  /*0de0*/  PRMT R4, RZ, 0x7610, R4 ;  /* 0x00007610ff047816 */ /* 0x000fe20000000004 */
[----:B------:R-:W-:Y:S02]  /*0df0*/  IMAD.U32 R2, RZ, RZ, UR5 ;  /* 0x00000005ff027e24 */ /* 0x000fe4000f8e00ff */
[----:B------:R-:W-:-:S03]  /*0e00*/  IMAD.U32 R17, RZ, RZ, UR5 ;  /* 0x00000005ff117e24 */ /* 0x000fc6000f8e00ff */
[----:B------:R-:W-:Y:S01]  /*0e10*/  ISETP.GE.U32.AND.EX P0, PT, R2, R5, PT, P0 ;  /* 0x000000050200720c */ /* 0x000fe20003f06100 */
[----:B------:R-:W-:-:S12]  /*0e20*/  IMAD.MOV.U32 R2, RZ, RZ, -0x1 ;  /* 0xffffffffff027424 */ /* 0x000fd800078e00ff */
[----:B------:R-:W-:Y:S05]  /*0e30*/  @P0 BRA `(.L_x_11) ;  /* 0x0000000400500947 */ /* 0x000fea0003800000 */
[----:B------:R-:W-:Y:S01]  /*0e40*/  ULDC.64 UR18, c[0x0][0x628] ;  /* 0x00018a0000127ab9 */ /* 0x000fe20000000a00 */
[C---:B------:R-:W-:Y:S01]  /*0e50*/  R2UR UR20, R16.reuse ;  /* 0x00000000101472ca */ /* 0x040fe200000e0000 */
[----:B------:R-:W-:Y:S01]  /*0e60*/  ULDC UR16, c[0x0][0x630] ;  /* 0x00018c0000107ab9 */ /* 0x000fe20000000800 */
[----:B------:R-:W-:Y:S02]  /*0e70*/  ISETP.NE.U32.AND P0, PT, RZ, UR18, PT ;  /* 0x00000012ff007c0c */ /* 0x000fe4000bf05070 */
[----:B------:R-:W-:Y:S02]  /*0e80*/  R2UR UR4, R16 ;  /* 0x00000000100472ca */ /* 0x000fe400000e0000 */
[----:B------:R-:W-:Y:S02]  /*0e90*/  ISETP.NE.AND.EX P0, PT, RZ, UR19, PT, P0 ;  /* 0x00000013ff007c0c */ /* 0x000fe4000bf05300 */
[----:B------:R-:W-:-:S11]  /*0ea0*/  R2UR UR5, R17 ;  /* 0x00000000110572ca */ /* 0x000fd600000e0000 */
[----:B------:R-:W-:Y:S05]  /*0eb0*/  @!P0 BRA `(.L_x_12) ;  /* 0x0000000000308947 */ /* 0x000fea0003800000 */
[----:B------:R-:W-:Y:S01]  /*0ec0*/  R2UR UR4, R16 ;  /* 0x00000000100472ca */ /* 0x000fe200000e0000 */
[----:B------:R-:W-:Y:S01]  /*0ed0*/  ULDC UR12, c[0x0][0x634] ;  /* 0x00018d00000c7ab9 */ /* 0x000fe20000000800 */
[----:B------:R-:W-:-:S11]  /*0ee0*/  R2UR UR15, R17 ;  /* 0x00000000110f72ca */ /* 0x000fd600000e0000 */
[----:B------:R-:W-:-:S04]  /*0ef0*/  UIADD3 UR12, UP1, UR4, UR12, URZ ;  /* 0x0000000c040c7290 */ /* 0x000fc8000ff3e03f */
[----:B------:R-:W-:-:S04]  /*0f00*/  UIADD3.X UR15, URZ, UR15, URZ, UP1, !UPT ;  /* 0x0000000f3f0f7290 */ /* 0x000fc80008ffe43f */
[----:B------:R-:W-:-:S04]  /*0f10*/  UIMAD.WIDE.U32 UR4, UR15, UR18, URZ ;  /* 0x000000120f0472a5 */ /* 0x000fc8000f8e003f */
[----:B------:R-:W-:Y:S02]  /*0f20*/  UIMAD.WIDE.U32 UR10, UP1, UR12, UR19, UR4 ;  /* 0x000000130c0a72a5 */ /* 0x000fe4000f820004 */
[----:B------:R-:W-:Y:S02]  /*0f30*/  UIMAD.WIDE.U32 UR4, UR12, UR18, URZ ;  /* 0x000000120c0472a5 */ /* 0x000fe4000f8e003f */
[----:B------:R-:W-:Y:S02]  /*0f40*/  UIADD3.X UR13, URZ, URZ, URZ, UP1, !UPT ;  /* 0x0000003f3f0d7290 */ /* 0x000fe40008ffe43f */
[----:B------:R-:W-:Y:S01]  /*0f50*/  UIADD3 URZ, UP1, UR5, UR10, URZ ;  /* 0x0000000a053f7290 */ /* 0x000fe2000ff3e03f */
[----:B------:R-:W-:-:S03]  /*0f60*/  UMOV UR12, UR11 ;  /* 0x0000000b000c7c82 */ /* 0x000fc60008000000 */
[----:B------:R-:W-:-:S12]  /*0f70*/  UIMAD.WIDE.U32.X UR4, UR15, UR19, UR12, UP1 ;  /* 0x000000130f0472a5 */ /* 0x000fd800088e040c */
.L_x_12:
[----:B------:R-:W-:Y:S01]  /*0f80*/  USHF.R.U64 UR4, UR4, UR16, UR5 ;  /* 0x0000001004047299 */ /* 0x000fe20008001205 */
[----:B------:R-:W-:Y:S01]  /*0f90*/  R2UR UR11, R17 ;  /* 0x00000000110b72ca */ /* 0x000fe200000e0000 */
[----:B------:R-:W-:Y:S02]  /*0fa0*/  USHF.R.U32.HI UR5, URZ, UR16, UR5 ;  /* 0x000000103f057299 */ /* 0x000fe40008011605 */
[----:B------:R-:W-:Y:S01]  /*0fb0*/  UIADD3 UR12, UP1, URZ, -UR4, URZ ;  /* 0x800000043f0c7290 */ /* 0x000fe2000ff3e03f */
[----:B------:R-:W-:Y:S01]  /*0fc0*/  ULDC.64 UR18, c[0x0][0x620] ;  /* 0x0001880000127ab9 */ /* 0x000fe20000000a00 */
[----:B------:R-:W-:Y:S02]  /*0fd0*/  UISETP.NE.AND UP2, UPT, UR40, URZ, UPT ;  /* 0x0000003f2800728c */ /* 0x000fe4000bf45270 */
[----:B------:R-:W-:Y:S01]  /*0fe0*/  UIADD3.X UR5, URZ, ~UR5, URZ, UP1, !UPT ;  /* 0x800000053f057290 */ /* 0x000fe20008ffe43f */
[----:B------:R-:W-:Y:S01]  /*0ff0*/  UMOV UR10, UR20 ;  /* 0x00000014000a7c82 */ /* 0x000fe20008000000 */
[----:B------:R-:W-:-:S02]  /*1000*/  ULDC UR13, c[0x0][0x618] ;  /* 0x00018600000d7ab9 */ /* 0x000fc40000000800 */
[----:B------:R-:W-:Y:S02]  /*1010*/  UIMAD UR5, UR5, UR18, URZ ;  /* 0x00000012050572a4 */ /* 0x000fe4000f8e023f */
[----:B------:R-:W-:Y:S02]  /*1020*/  UIMAD.WIDE.U32 UR10, UR12, UR18, UR10 ;  /* 0x000000120c0a72a5 */ /* 0x000fe4000f8e000a */
[----:B------:R-:W-:Y:S02]  /*1030*/  UIMAD UR12, UR12, UR19, UR5 ;  /* 0x000000130c0c72a4 */ /* 0x000fe4000f8e0205 */
[----:B------:R-:W-:Y:S02]  /*1040*/  @UP2 UIMAD UR7, UR17, UR9, UR8 ;  /* 0x00000009110722a4 */ /* 0x000fe4000f8e0208 */
[----:B------:R-:W-:Y:S01]  /*1050*/  UIADD3 UR11, UR11, UR12, URZ ;  /* 0x0000000c0b0b7290 */ /* 0x000fe2000fffe03f */
[----:B------:R-:W-:Y:S01]  /*1060*/  ULDC.64 UR8, c[0x0][0x640] ;  /* 0x0001900000087ab9 */ /* 0x000fe20000000a00 */
[----:B------:R-:W-:-:S02]  /*1070*/  ULDC UR15, c[0x0][0x608] ;  /* 0x00018200000f7ab9 */ /* 0x000fc40000000800 */
[----:B------:R-:W-:Y:S01]  /*1080*/  USHF.R.U64 UR20, UR10, UR13, UR11 ;  /* 0x0000000d0a147299 */ /* 0x000fe2000800120b */
[----:B------:R-:W-:Y:S01]  /*1090*/  ISETP.NE.U32.AND P0, PT, RZ, UR8, PT ;  /* 0x00000008ff007c0c */ /* 0x000fe2000bf05070 */
[----:B------:R-:W-:Y:S01]  /*10a0*/  USHF.R.U32.HI UR11, URZ, UR13, UR11 ;  /* 0x0000000d3f0b7299 */ /* 0x000fe2000801160b */
[----:B------:R-:W-:Y:S02]  /*10b0*/  ULDC UR21, c[0x0][0x658] ;  /* 0x0001960000157ab9 */ /* 0x000fe40000000800 */
[----:B------:R-:W-:Y:S01]  /*10c0*/  ISETP.NE.AND.EX P0, PT, RZ, UR9, PT, P0 ;  /* 0x00000009ff007c0c */ /* 0x000fe2000bf05300 */
[----:B------:R-:W-:Y:S02]  /*10d0*/  USHF.R.U64 UR25, UR20, UR15, UR11 ;  /* 0x0000000f14197299 */ /* 0x000fe4000800120b */
[----:B------:R-:W-:Y:S01]  /*10e0*/  USHF.R.U32.HI UR11, URZ, UR15, UR11 ;  /* 0x0000000f3f0b7299 */ /* 0x000fe2000801160b */
[----:B------:R-:W-:Y:S01]  /*10f0*/  UMOV UR10, 0xffffffff ;  /* 0xffffffff000a7882 */ /* 0x000fe20000000000 */
[----:B------:R-:W-:Y:S01]  /*1100*/  ULDC UR5, c[0x0][0x600] ;  /* 0x0001800000057ab9 */ /* 0x000fe20000000800 */
[----:B------:R-:W-:-:S02]  /*1110*/  USHF.L.U32 UR10, UR10, UR21, URZ ;  /* 0x000000150a0a7299 */ /* 0x000fc4000800063f */
[----:B------:R-:W-:Y:S02]  /*1120*/  USHF.R.U64 UR26, UR25, UR21, UR11 ;  /* 0x00000015191a7299 */ /* 0x000fe4000800120b */
[----:B------:R-:W-:Y:S02]  /*1130*/  ULOP3.LUT UR15, URZ, UR10, URZ, 0x33, !UPT ;  /* 0x0000000a3f0f7292 */ /* 0x000fe4000f8e333f */
[----:B------:R-:W-:Y:S02]  /*1140*/  UIADD3 UR19, UR5, -0x1, URZ ;  /* 0xffffffff05137890 */ /* 0x000fe4000fffe03f */
[----:B------:R-:W-:Y:S01]  /*1150*/  USHF.R.U32.HI UR11, URZ, UR21, UR11 ;  /* 0x000000153f0b7299 */ /* 0x000fe2000801160b */
[----:B------:R-:W-:Y:S01]  /*1160*/  ULDC UR22, c[0x0][0x648] ;  /* 0x0001920000167ab9 */ /* 0x000fe20000000800 */
[----:B------:R-:W-:Y:S01]  /*1170*/  ULDC UR23, c[0x0][0x638] ;  /* 0x00018e0000177ab9 */ /* 0x000fe20000000800 */
[----:B------:R-:W-:Y:S01]  /*1180*/  UMOV UR24, 0x1 ;  /* 0x0000000100187882 */ /* 0x000fe20000000000 */
[----:B------:R-:W-:Y:S01]  /*1190*/  UMOV UR10, UR26 ;  /* 0x0000001a000a7c82 */ /* 0x000fe20008000000 */
[----:B------:R-:W-:Y:S07]  /*11a0*/  @!P0 BRA `(.L_x_13) ;  /* 0x0000000000308947 */ /* 0x000fee0003800000 */
[----:B------:R-:W-:Y:S02]  /*11b0*/  ULDC UR16, c[0x0][0x64c] ;  /* 0x0001930000107ab9 */ /* 0x000fe40000000800 */
        /* <DEDUP_REMOVED lines=8> */
[----:B------:R-:W-:-:S07]  /*1240*/  UIMAD.WIDE.U32.X UR8, UR18, UR9, UR16, UP1 ;  /* 0x00000009120872a5 */ /* 0x000fce00088e0410 */
[----:B------:R-:W-:Y:S01]  /*1250*/  UMOV UR10, UR8 ;  /* 0x00000008000a7c82 */ /* 0x000fe20008000000 */
[----:B------:R-:W-:-:S05]  /*1260*/  UMOV UR11, UR9 ;  /* 0x00000009000b7c82 */ /* 0x000fca0008000000 */
.L_x_13:
[----:B------:R-:W-:Y:S01]  /*1270*/  USHF.R.U64 UR9, UR10, UR22, UR11 ;  /* 0x000000160a097299 */ /* 0x000fe2000800120b */
[----:B------:R-:W-:Y:S01]  /*1280*/  IMAD.MOV.U32 R4, RZ, RZ, 0x1 ;  /* 0x00000001ff047424 */ /* 0x000fe200078e00ff */
[----:B------:R-:W-:Y:S01]  /*1290*/  USHF.L.U32 UR8, UR24, UR21, URZ ;  /* 0x0000001518087299 */ /* 0x000fe2000800063f */
[----:B------:R-:W-:Y:S01]  /*12a0*/  IMAD.U32 R19, RZ, RZ, UR4 ;  /* 0x00000004ff137e24 */ /* 0x000fe2000f8e00ff */
[----:B------:R-:W-:Y:S02]  /*12b0*/  ULOP3.LUT UR15, UR25, UR15, URZ, 0xc0, !UPT ;  /* 0x0000000f190f7292 */ /* 0x000fe4000f8ec03f */
[----:B------:R-:W-:Y:S02]  /*12c0*/  UIADD3 UR10, -UR9, URZ, URZ ;  /* 0x0000003f090a7290 */ /* 0x000fe4000fffe13f */
[----:B------:R-:W-:Y:S02]  /*12d0*/  UIMAD UR15, UR8, UR9, UR15 ;  /* 0x00000009080f72a4 */ /* 0x000fe4000f8e020f */
[----:B------:R-:W-:-:S02]  /*12e0*/  ULOP3.LUT UR19, UR20, UR19, URZ, 0xc0, !UPT ;  /* 0x0000001314137292 */ /* 0x000fc4000f8ec03f */
[----:B------:R-:W-:Y:S01]  /*12f0*/  UIMAD UR8, UR10, UR23, UR26 ;  /* 0x000000170a0872a4 */ /* 0x000fe2000f8e021a */
[----:B------:R-:W-:Y:S01]  /*1300*/  ULDC UR9, c[0x0][0x610] ;  /* 0x0001840000097ab9 */ /* 0x000fe20000000800 */
[----:B------:R-:W-:Y:S02]  /*1310*/  UISETP.NE.AND UP1, UPT, UR40, URZ, UPT ;  /* 0x0000003f2800728c */ /* 0x000fe4000bf25270 */
[----:B------:R-:W-:Y:S02]  /*1320*/  UIMAD UR7, UR15, UR9, UR7 ;  /* 0x000000090f0772a4 */ /* 0x000fe4000f8e0207 */
[----:B------:R-:W-:-:S04]  /*1330*/  UIMAD UR8, UR8, UR5, UR19 ;  /* 0x00000005080872a4 */ /* 0x000fc8000f8e0213 */
[----:B------:R-:W-:Y:S02]  /*1340*/  USEL UR5, UR8, UR7, !UP1 ;  /* 0x0000000708057287 */ /* 0x000fe4000c800000 */
[----:B------:R-:W-:-:S04]  /*1350*/  USEL UR7, UR7, UR8, !UP1 ;  /* 0x0000000807077287 */ /* 0x000fc8000c800000 */
[----:B------:R-:W-:Y:S02]  /*1360*/  IMAD.U32 R2, RZ, RZ, UR5 ;  /* 0x00000005ff027e24 */ /* 0x000fe4000f8e00ff */
[----:B------:R-:W-:-:S07]  /*1370*/  IMAD.U32 R18, RZ, RZ, UR7 ;  /* 0x00000007ff127e24 */ /* 0x000fce000f8e00ff */
.L_x_11:
[----:B------:R-:W-:Y:S05]  /*1380*/  @!P1 BRA `(.L_x_14) ;  /* 0x00000000000c9947 */ /* 0x000fea0003800000 */
[----:B------:R-:W-:Y:S01]  /*1390*/  UCGABAR_WAIT ;  /* 0x0000000000007dc7 */ /* 0x000fe20008000000 */
[----:B------:R-:W-:Y:S01]  /*13a0*/  CCTL.IVALL ;  /* 0x00000000ff00798f */ /* 0x000fe20002000000 */
[----:B------:R-:W-:Y:S05]  /*13b0*/  BRA `(.L_x_15) ;  /* 0x0000000000047947 */ /* 0x000fea0003800000 */
.L_x_14:
[----:B------:R-:W-:Y:S06]  /*13c0*/  BAR.SYNC.DEFER_BLOCKING 0x0 ;  /* 0x0000000000007b1d */ /* 0x000fec0000010000 */
.L_x_15:
[----:B------:R-:W-:Y:S02]  /*13d0*/  ULDC UR4, c[0x0][0x28c] ;  /* 0x0000a30000047ab9 */ /* 0x000fe40000000800 */
[----:B------:R-:W-:-:S04]  /*13e0*/  UIADD3 UR4, UR4, 0x7f, URZ ;  /* 0x0000007f04047890 */ /* 0x000fc8000fffe03f */
[----:B------:R-:W-:-:S04]  /*13f0*/  USHF.R.S32.HI UR5, URZ, 0x1f, UR4 ;  /* 0x0000001f3f057899 */ /* 0x000fc80008011404 */
[----:B------:R-:W-:-:S04]  /*1400*/  ULEA.HI UR5, UR5, UR4, URZ, 0x7 ;  /* 0x0000000405057291 */ /* 0x000fc8000f8f383f */
[----:B------:R-:W-:Y:S01]  /*1410*/  USHF.R.S32.HI UR37, URZ, 0x7, UR5 ;  /* 0x000000073f257899 */ /* 0x000fe20008011405 */
[----:B------:R-:W-:Y:S11]  /*1420*/  @!P2 BRA `(.L_x_16) ;  /* 0x0000009400d8a947 */ /* 0x000ff60003800000 */
[----:B------:R-:W-:-:S06]  /*1430*/  UISETP.GT.U32.AND UP1, UPT, UR14, 0x1, UPT ;  /* 0x000000010e00788c */ /* 0x000fcc000bf24070 */
[----:B------:R-:W-:-:S13]  /*1440*/  PLOP3.LUT P0, PT, PT, PT, UP1, 0x80, 0x0 ;  /* 0x000000000000781c */ /* 0x000fda0003f0f018 */
[----:B------:R-:W-:Y:S05]  /*1450*/  @P0 EXIT ;  /* 0x000000000000094d */ /* 0x000fea0003800000 */
.L_x_17:
[----:B------:R-:W-:-:S08]  /*1460*/  NOP ;  /* 0x0000000000007918 */ /* 0x000fd00000000000 */
[----:B------:R-:W0:Y:S02]  /*1470*/  USETMAXREG.TRY_ALLOC.CTAPOOL UP1, 0xe8 ;  /* 0x000000e8000079c8 */ /* 0x000e240008020600 */
[----:B0-----:R-:W-:-:S13]  /*1480*/  PLOP3.LUT P0, PT, PT, PT, UP1, 0x80, 0x0 ;  /* 0x000000000000781c */ /* 0x001fda0003f0f018 */
[----:B------:R-:W-:Y:S05]  /*1490*/  @!P0 BRA `(.L_x_17) ;  /* 0xfffffffc00f08947 */ /* 0x000fea000383ffff */
[----:B------:R-:W-:-:S13]  /*14a0*/  LOP3.LUT P0, RZ, R4, 0xff, RZ, 0xc0, !PT ;  /* 0x000000ff04ff7812 */ /* 0x000fda000780c0ff */
[----:B------:R-:W-:Y:S05]  /*14b0*/  @!P0 EXIT ;  /* 0x000000000000894d */ /* 0x000fea0003800000 */
[----:B------:R-:W0:Y:S01]  /*14c0*/  S2UR UR5, SR_CgaCtaId ;  /* 0x00000000000579c3 */ /* 0x000e220000008800 */
[----:B------:R-:W-:Y:S01]  /*14d0*/  VIADD R7, R7, 0xffffffff ;  /* 0xffffffff07077836 */ /* 0x000fe20000000000 */
[CC--:B------:R-:W-:Y:S01]  /*14e0*/  LEA.HI R0, R6.reuse, R3.reuse, RZ, 0x2 ;  /* 0x0000000306007211 */ /* 0x0c0fe200078f10ff */
[----:B------:R-:W-:Y:S01]  /*14f0*/  UMOV UR43, 0x400 ;  /* 0x00000400002b7882 */ /* 0x000fe20000000000 */
[----:B------:R-:W-:Y:S01]  /*1500*/  LEA.HI R6, R6, R3, RZ, 0x5 ;  /* 0x0000000306067211 */ /* 0x000fe200078f28ff */
[----:B------:R-:W-:Y:S01]  /*1510*/  USHF.R.U32.HI UR4, URZ, 0x1, UR37 ;  /* 0x000000013f047899 */ /* 0x000fe20008011625 */
[----:B------:R-:W-:Y:S01]  /*1520*/  R2UR UR45, R7 ;  /* 0x00000000072d72ca */ /* 0x000fe200000e0000 */
[----:B------:R-:W-:Y:S01]  /*1530*/  ULOP3.LUT UR44, UR37, 0x1, URZ, 0xc0, !UPT ;  /* 0x00000001252c7892 */ /* 0x000fe2000f8ec03f */
[--C-:B------:R-:W-:Y:S01]  /*1540*/  SHF.R.S32.HI R154, RZ, 0x2, R0.reuse ;  /* 0x00000002ff9a7819 */ /* 0x100fe20000011400 */
[----:B------:R-:W-:Y:S01]  /*1550*/  UISETP.LT.AND UP1, UPT, UR37, 0x1, UPT ;  /* 0x000000012500788c */ /* 0x000fe2000bf21270 */
[----:B------:R-:W-:Y:S01]  /*1560*/  SHF.R.S32.HI R5, RZ, 0x1f, R0 ;  /* 0x0000001fff057819 */ /* 0x000fe20000011400 */
[----:B------:R-:W-:Y:S01]  /*1570*/  ULOP3.LUT UR4, UR4, 0x1, URZ, 0xc0, !UPT ;  /* 0x0000000104047892 */ /* 0x000fe2000f8ec03f */
[----:B------:R-:W-:Y:S01]  /*1580*/  LOP3.LUT R156, R0, 0xfffffffc, RZ, 0xc0, !PT ;  /* 0xfffffffc009c7812 */ /* 0x000fe200078ec0ff */
[----:B------:R-:W-:Y:S01]  /*1590*/  ULDC UR6, c[0x0][0x284] ;  /* 0x0000a10000067ab9 */ /* 0x000fe20000000800 */
[----:B------:R-:W-:Y:S01]  /*15a0*/  LEA.HI R5, R5, R154, RZ, 0x3 ;  /* 0x0000009a05057211 */ /* 0x000fe200078f18ff */
[----:B------:R-:W-:Y:S01]  /*15b0*/  USEL UR44, UR44, URZ, !UP0 ;  /* 0x0000003f2c2c7287 */ /* 0x000fe2000c000000 */
[----:B------:R-:W-:Y:S01]  /*15c0*/  ISETP.NE.AND P0, PT, R7, RZ, PT ;  /* 0x000000ff0700720c */ /* 0x000fe20003f05270 */
[----:B------:R-:W-:Y:S01]  /*15d0*/  USEL UR47, UR37, 0x1, UP1 ;  /* 0x00000001252f7887 */ /* 0x000fe20008800000 */
[----:B------:R-:W-:Y:S01]  /*15e0*/  LOP3.LUT R5, R5, 0xfffffff8, RZ, 0xc0, !PT ;  /* 0xfffffff805057812 */ /* 0x000fe200078ec0ff */
[----:B------:R-:W-:Y:S01]  /*15f0*/  USHF.L.U32 UR45, UR45, 0x3, URZ ;  /* 0x000000032d2d7899 */ /* 0x000fe2000800063f */
[----:B------:R-:W-:Y:S01]  /*1600*/  IMAD.IADD R156, R3, 0x1, -R156 ;  /* 0x00000001039c7824 */ /* 0x000fe200078e0a9c */
[----:B------:R-:W-:Y:S01]  /*1610*/  UISETP.EQ.U32.AND UP0, UPT, UR4, 0x1, !UP0 ;  /* 0x000000010400788c */ /* 0x000fe2000c702070 */
[----:B------:R-:W-:Y:S01]  /*1620*/  SEL R170, RZ, 0x1, P0 ;  /* 0x00000001ffaa7807 */ /* 0x000fe20000000000 */
[----:B------:R-:W-:Y:S01]  /*1630*/  IMAD.IADD R154, R154, 0x1, -R5 ;  /* 0x000000019a9a7824 */ /* 0x000fe200078e0a05 */
[----:B0-----:R-:W-:Y:S01]  /*1640*/  ULEA UR43, UR5, UR43, 0x18 ;  /* 0x0000002b052b7291 */ /* 0x001fe2000f8ec03f */
[----:B------:R-:W-:Y:S01]  /*1650*/  SHF.R.S32.HI R5, RZ, 0x5, R6 ;  /* 0x00000005ff057819 */ /* 0x000fe20000011406 */
[----:B------:R-:W-:Y:S01]  /*1660*/  IMAD.U32 R158, RZ, RZ, UR45 ;  /* 0x0000002dff9e7e24 */ /* 0x000fe2000f8e00ff */
[----:B------:R-:W-:Y:S01]  /*1670*/  ULOP3.LUT UR36, UR42, 0x1, URZ, 0xfc, !UPT ;  /* 0x000000012a247892 */ /* 0x000fe2000f8efc3f */
[--C-:B------:R-:W-:Y:S01]  /*1680*/  SHF.R.S32.HI R155, RZ, 0x1f, R154.reuse ;  /* 0x0000001fff9b7819 */ /* 0x100fe2000001149a */
[----:B------:R-:W-:Y:S01]  /*1690*/  UIADD3 UR46, UR43, 0x30, URZ ;  /* 0x000000302b2e7890 */ /* 0x000fe2000fffe03f */
[C-C-:B------:R-:W-:Y:S01]  /*16a0*/  IMAD R161, R5.reuse, -0x10, -R154.reuse ;  /* 0xfffffff005a17824 */ /* 0x140fe200078e0a9a */
[C---:B------:R-:W-:Y:S01]  /*16b0*/  LOP3.LUT R160, R158.reuse, 0x8, RZ, 0xc0, !PT ;  /* 0x000000089ea07812 */ /* 0x040fe200078ec0ff */
[----:B------:R-:W-:Y:S01]  /*16c0*/  UIADD3 UR47, -UR47, UR37, URZ ;  /* 0x000000252f2f7290 */ /* 0x000fe2000fffe13f */
[----:B------:R-:W-:Y:S01]  /*16d0*/  IMAD.WIDE R154, R5, 0x10, R154 ;  /* 0x00000010059a7825 */ /* 0x000fe200078e029a */
[----:B------:R-:W-:Y:S01]  /*16e0*/  LOP3.LUT R158, R158, 0x8, RZ, 0xc, !PT ;  /* 0x000000089e9e7812 */ /* 0x000fe200078e0cff */
[----:B------:R-:W-:Y:S01]  /*16f0*/  USEL UR48, URZ, 0x1, !UP0 ;  /* 0x000000013f307887 */ /* 0x000fe2000c000000 */
[----:B------:R-:W-:Y:S01]  /*1700*/  LOP3.LUT R160, R160, 0x18, RZ, 0x3c, !PT ;  /* 0x00000018a0a07812 */ /* 0x000fe200078e3cff */
[----:B------:R-:W-:-:S02]  /*1710*/  IMAD.U32 R157, RZ, RZ, UR46 ;  /* 0x0000002eff9d7e24 */ /* 0x000fc4000f8e00ff */
[----:B------:R-:W-:Y:S02]  /*1720*/  VIADD R161, R161, UR6 ;  /* 0x00000006a1a17c36 */ /* 0x000fe40008000000 */
[----:B------:R-:W-:-:S07]  /*1730*/  VIADD R159, R157, UR45 ;  /* 0x0000002d9d9f7c36 */ /* 0x000fce0008000000 */
.L_x_293:
[----:B------:R-:W-:Y:S01]  /*1740*/  SHF.L.U32 R0, R170, 0x1f, RZ ;  /* 0x0000001faa007819 */ /* 0x000fe200000006ff */
[----:B------:R-:W-:Y:S02]  /*1750*/  ULDC UR4, c[0x0][0x28c] ;  /* 0x0000a30000047ab9 */ /* 0x000fe40000000800 */
[----:B------:R-:W-:Y:S01]  /*1760*/  ISETP.LT.AND P1, PT, RZ, UR4, PT ;  /* 0x00000004ff007c0c */ /* 0x000fe2000bf21270 */
[----:B------:R-:W0:Y:S02]  /*1770*/  SYNCS.PHASECHK.TRANS64.TRYWAIT P0, [R157+UR45], R0 ;  /* 0x000000009d0075a7 */ /* 0x000e24000800016d */
[----:B01234-:R-:W-:Y:S10]  /*1780*/  @!P0 BRA `(.L_x_18) ;  /* 0x000000a400388947 */ /* 0x01fff40003800000 */
.L_x_313:
[----:B------:R-:W-:Y:S05]  /*1790*/  @P1 BRA `(.L_x_19) ;  /* 0x0000000000401947 */ /* 0x000fea0003800000 */
[----:B0-----:R-:W-:Y:S01]  /*17a0*/  MOV R0, 0x0 ;  /* 0x0000000000007802 */ /* 0x001fe20000000f00 */
[----:B------:R-:W-:Y:S01]  /*17b0*/  ULDC.64 UR4, c[0x4][0x68] ;  /* 0x01001a0000047ab9 */ /* 0x000fe20000000a00 */
[----:B------:R-:W-:Y:S01]  /*17c0*/  ULDC.64 UR6, c[0x4][0x8] ;  /* 0x0100020000067ab9 */ /* 0x000fe20000000a00 */
[----:B------:R-:W-:Y:S01]  /*17d0*/  IMAD.U32 R4, RZ, RZ, UR4 ;  /* 0x00000004ff047e24 */ /* 0x000fe2000f8e00ff */
[----:B------:R0:W1:Y:S01]  /*17e0*/  LDC.64 R14, c[0x4][R0] ;  /* 0x01000000000e7b82 */ /* 0x0000620000000a00 */
[----:B------:R-:W-:Y:S01]  /*17f0*/  IMAD.U32 R5, RZ, RZ, UR5 ;  /* 0x00000005ff057e24 */ /* 0x000fe2000f8e00ff */
[----:B------:R-:W-:Y:S01]  /*1800*/  ULDC.64 UR4, c[0x4][0x70] ;  /* 0x01001c0000047ab9 */ /* 0x000fe20000000a00 */
[----:B------:R-:W-:Y:S02]  /*1810*/  IMAD.U32 R10, RZ, RZ, UR6 ;  /* 0x00000006ff0a7e24 */ /* 0x000fe4000f8e00ff */
[----:B------:R-:W-:Y:S02]  /*1820*/  IMAD.U32 R6, RZ, RZ, UR4 ;  /* 0x00000004ff067e24 */ /* 0x000fe4000f8e00ff */
[----:B------:R-:W-:-:S02]  /*1830*/  IMAD.U32 R7, RZ, RZ, UR5 ;  /* 0x00000005ff077e24 */ /* 0x000fc4000f8e00ff */
[----:B------:R-:W-:Y:S02]  /*1840*/  IMAD.U32 R11, RZ, RZ, UR7 ;  /* 0x00000007ff0b7e24 */ /* 0x000fe4000f8e00ff */
[----:B------:R-:W-:Y:S02]  /*1850*/  IMAD.MOV.U32 R8, RZ, RZ, 0x1e1 ;  /* 0x000001e1ff087424 */ /* 0x000fe400078e00ff */
[----:B------:R-:W-:Y:S02]  /*1860*/  IMAD.MOV.U32 R12, RZ, RZ, 0x1 ;  /* 0x00000001ff0c7424 */ /* 0x000fe400078e00ff */
[----:B0-----:R-:W-:-:S07]  /*1870*/  IMAD.MOV.U32 R13, RZ, RZ, RZ ;  /* 0x000000ffff0d7224 */ /* 0x001fce00078e00ff */
[----:B------:R-:W-:-:S07]  /*1880*/  LEPC R20, `(.L_x_19) ;  /* 0x000000001014794e */ /* 0x000fce0000000000 */
[----:B-1---5:R-:W-:Y:S05]  /*1890*/  CALL.ABS.NOINC R14 ;  /* 0x000000000e007343 */ /* 0x022fea0003c00000 */
.L_x_19:
[----:B0-----:R-:W-:-:S05]  /*18a0*/  IMAD.U32 R0, RZ, RZ, UR36 ;  /* 0x00000024ff007e24 */ /* 0x001fca000f8e00ff */
[----:B------:R-:W-:-:S13]  /*18b0*/  ISETP.NE.AND P0, PT, R0, 0x3, PT ;  /* 0x000000030000780c */ /* 0x000fda0003f05270 */
[----:B------:R-:W-:Y:S05]  /*18c0*/  @!P0 BRA `(.L_x_20) ;  /* 0x0000000000048947 */ /* 0x000fea0003800000 */
[----:B------:R-:W-:Y:S01]  /*18d0*/  BPT.TRAP 0x1 ;  /* 0x000000040000795c */ /* 0x000fe20000300000 */
.L_x_20:
[----:B------:R-:W-:Y:S02]  /*18e0*/  IMAD.U32 R3, RZ, RZ, UR44 ;  /* 0x0000002cff037e24 */ /* 0x000fe4000f8e00ff */
[----:B------:R-:W-:-:S03]  /*18f0*/  IMAD.U32 R0, RZ, RZ, UR48 ;  /* 0x00000030ff007e24 */ /* 0x000fc6000f8e00ff */
[----:B------:R-:W-:Y:S02]  /*1900*/  LEA R3, R3, UR43, 0x3 ;  /* 0x0000002b03037c11 */ /* 0x000fe4000f8e18ff */
[----:B------:R-:W-:-:S04]  /*1910*/  SHF.L.U32 R0, R0, 0x1f, RZ ;  /* 0x0000001f00007819 */ /* 0x000fc800000006ff */
[----:B------:R0:W1:Y:S01]  /*1920*/  SYNCS.PHASECHK.TRANS64.TRYWAIT P1, [R3+URZ], R0 ;  /* 0x00000000030075a7 */ /* 0x000062000802017f */
[----:B------:R-:W-:Y:S05]  /*1930*/  @!P0 BRA `(.L_x_21) ;  /* 0x0000000000048947 */ /* 0x000fea0003800000 */
[----:B------:R-:W-:Y:S01]  /*1940*/  BPT.TRAP 0x1 ;  /* 0x000000040000795c */ /* 0x000fe20000300000 */
.L_x_21:
[----:B------:R-:W-:-:S05]  /*1950*/  IMAD.U32 R4, RZ, RZ, UR47 ;  /* 0x0000002fff047e24 */ /* 0x000fca000f8e00ff */
[----:B------:R-:W-:Y:S01]  /*1960*/  ISETP.GE.AND P2, PT, R4, 0x1, PT ;  /* 0x000000010400780c */ /* 0x000fe20003f46270 */
[----:B-1----:R-:W-:-:S12]  /*1970*/  @P1 BRA `(.L_x_22) ;  /* 0x0000000000081947 */ /* 0x002fd80003800000 */
[----:B------:R-:W1:Y:S02]  /*1980*/  SYNCS.PHASECHK.TRANS64.TRYWAIT P1, [R3+URZ], R0 ;  /* 0x00000000030075a7 */ /* 0x000e64000802017f */
[----:B-1----:R-:W-:Y:S05]  /*1990*/  @!P1 BRA `(.L_x_23) ;  /* 0x000000a000c89947 */ /* 0x002fea0003800000 */
.L_x_22:
[----:B------:R-:W-:Y:S05]  /*19a0*/  WARPSYNC.ALL ;  /* 0x0000000000007948 */ /* 0x000fea0003800000 */
[----:B------:R-:W-:Y:S01]  /*19b0*/  UIADD3 UR4, UR43, 0x100, URZ ;  /* 0x000001002b047890 */ /* 0x000fe2000fffe03f */
[----:B------:R-:W-:Y:S01]  /*19c0*/  WARPGROUP.ARRIVE ;  /* 0x00000000000079c5 */ /* 0x000fe20000000000 */
[----:B------:R-:W-:Y:S02]  /*19d0*/  UIADD3 UR5, UR43, 0x8100, URZ ;  /* 0x000081002b057890 */ /* 0x000fe4000fffe03f */
[----:B------:R-:W-:Y:S02]  /*19e0*/  USHF.R.U32.HI UR4, URZ, 0x4, UR4 ;  /* 0x000000043f047899 */ /* 0x000fe40008011604 */
[----:B------:R-:W-:-:S02]  /*19f0*/  USHF.R.U32.HI UR5, URZ, 0x4, UR5 ;  /* 0x000000043f057899 */ /* 0x000fc40008011605 */
[----:B------:R-:W-:Y:S02]  /*1a00*/  ULOP3.LUT UR4, UR4, 0x3fff, URZ, 0xc0, !UPT ;  /* 0x00003fff04047892 */ /* 0x000fe4000f8ec03f */
[----:B------:R-:W-:Y:S02]  /*1a10*/  ULOP3.LUT UR5, UR5, 0x3fff, URZ, 0xc0, !UPT ;  /* 0x00003fff05057892 */ /* 0x000fe4000f8ec03f */
[----:B------:R-:W-:Y:S02]  /*1a20*/  ULOP3.LUT UR4, UR4, 0x10000, URZ, 0xfc, !UPT ;  /* 0x0001000004047892 */ /* 0x000fe4000f8efc3f */
[----:B------:R-:W-:Y:S02]  /*1a30*/  ULOP3.LUT UR5, UR5, 0x10000, URZ, 0xfc, !UPT ;  /* 0x0001000005057892 */ /* 0x000fe4000f8efc3f */
[----:B------:R-:W-:Y:S02]  /*1a40*/  ULEA UR7, UR44, UR4, 0xa ;  /* 0x000000042c077291 */ /* 0x000fe4000f8e503f */
[----:B------:R-:W-:Y:S01]  /*1a50*/  ULEA UR6, UR44, UR5, 0xc ;  /* 0x000000052c067291 */ /* 0x000fe2000f8e603f */
[----:B------:R-:W-:Y:S01]  /*1a60*/  UMOV UR9, 0x40000040 ;  /* 0x4000004000097882 */ /* 0x000fe20000000000 */
[----:B------:R-:W-:-:S03]  /*1a70*/  UMOV UR11, 0x40000040 ;  /* 0x40000040000b7882 */ /* 0x000fc60000000000 */
[----:B------:R-:W-:Y:S02]  /*1a80*/  UMOV UR8, UR7 ;  /* 0x0000000700087c82 */ /* 0x000fe40008000000 */
[----:B------:R-:W-:Y:S02]  /*1a90*/  UMOV UR10, UR6 ;  /* 0x00000006000a7c82 */ /* 0x000fe40008000000 */
[----:B------:R-:W-:Y:S01]  /*1aa0*/  HGMMA.64x256x16.F32 R24, gdesc[UR8], RZ, !UPT, gsb0 ;  /* 0x03e00000081879f0 */ /* 0x000fe2000c0008ff */
[----:B------:R-:W-:Y:S02]  /*1ab0*/  UIADD3 UR8, UR7, 0x2, URZ ;  /* 0x0000000207087890 */ /* 0x000fe4000fffe03f */
[----:B------:R-:W-:Y:S01]  /*1ac0*/  UIADD3 UR10, UR6, 0x2, URZ ;  /* 0x00000002060a7890 */ /* 0x000fe2000fffe03f */
[----:B------:R-:W-:Y:S01]  /*1ad0*/  UMOV UR9, 0x40000040 ;  /* 0x4000004000097882 */ /* 0x000fe20000000000 */
[----:B------:R-:W-:Y:S01]  /*1ae0*/  UMOV UR11, 0x40000040 ;  /* 0x40000040000b7882 */ /* 0x000fe20000000000 */
[----:B------:R-:W-:-:S02]  /*1af0*/  WARPGROUP.DEPBAR.LE gsb0, 0x0 ;  /* 0x00008000000079c5 */ /* 0x000fc40000010000 */
[----:B------:R-:W-:-:S15]  /*1b00*/  WARPGROUP.ARRIVE ;  /* 0x00000000000079c5 */ /* 0x000fde0000000000 */
[----:B------:R-:W-:-:S05]  /*1b10*/  NOP ;  /* 0x0000000000007918 */ /* 0x000fca0000000000 */
[----:B------:R-:W-:Y:S01]  /*1b20*/  HGMMA.64x256x16.F32 R24, gdesc[UR8], R24, gsb0 ;  /* 0x03e00000081879f0 */ /* 0x000fe20008000818 */
[----:B------:R-:W-:Y:S02]  /*1b30*/  UIADD3 UR8, UR7, 0x4, URZ ;  /* 0x0000000407087890 */ /* 0x000fe4000fffe03f */
[----:B------:R-:W-:Y:S01]  /*1b40*/  UIADD3 UR10, UR6, 0x4, URZ ;  /* 0x00000004060a7890 */ /* 0x000fe2000fffe03f */
[----:B------:R-:W-:Y:S01]  /*1b50*/  UMOV UR9, 0x40000040 ;  /* 0x4000004000097882 */ /* 0x000fe20000000000 */
[----:B------:R-:W-:Y:S01]  /*1b60*/  UMOV UR11, 0x40000040 ;  /* 0x40000040000b7882 */ /* 0x000fe20000000000 */
[----:B------:R-:W-:Y:S02]  /*1b70*/  WARPGROUP.DEPBAR.LE gsb0, 0x0 ;  /* 0x00008000000079c5 */ /* 0x000fe40000010000 */
        /* <DEDUP_REMOVED lines=42> */
[----:B------:R-:W-:Y:S03]  /*1e20*/  HGMMA.64x256x16.F32 R24, gdesc[UR8], R24, gsb0 ;  /* 0x03e00000081879f0 */ /* 0x000fe60008000818 */
[----:B------:R-:W-:Y:S02]  /*1e30*/  WARPGROUP.DEPBAR.LE gsb0, 0x0 ;  /* 0x00008000000079c5 */ /* 0x000fe40000010000 */
[----:B------:R-:W-:Y:S05]  /*1e40*/  @!P2 BRA `(.L_x_24) ;  /* 0x0000000400a4a947 */ /* 0x000fea0003800000 */
[----:B------:R-:W-:Y:S01]  /*1e50*/  UIADD3 UR6, UR44, 0x1, URZ ;  /* 0x000000012c067890 */ /* 0x000fe2000fffe03f */
[----:B01----:R-:W-:Y:S02]  /*1e60*/  IMAD.U32 R0, RZ, RZ, UR47 ;  /* 0x0000002fff007e24 */ /* 0x003fe4000f8e00ff */
[----:B------:R-:W-:Y:S01]  /*1e70*/  IMAD.U32 R3, RZ, RZ, UR44 ;  /* 0x0000002cff037e24 */ /* 0x000fe2000f8e00ff */
[----:B------:R-:W-:-:S04]  /*1e80*/  UISETP.NE.AND UP0, UPT, UR6, 0x2, UPT ;  /* 0x000000020600788c */ /* 0x000fc8000bf05270 */
[----:B------:R-:W-:Y:S02]  /*1e90*/  USEL UR7, URZ, 0x1, UP0 ;  /* 0x000000013f077887 */ /* 0x000fe40008000000 */
[----:B------:R-:W-:Y:S02]  /*1ea0*/  USEL UR6, UR6, URZ, UP0 ;  /* 0x0000003f06067287 */ /* 0x000fe40008000000 */
[----:B------:R-:W-:-:S06]  /*1eb0*/  ULOP3.LUT UR7, UR48, UR7, URZ, 0x3c, !UPT ;  /* 0x0000000730077292 */ /* 0x000fcc000f8e3c3f */
[----:B------:R-:W-:-:S07]  /*1ec0*/  IMAD.U32 R6, RZ, RZ, UR7 ;  /* 0x00000007ff067e24 */ /* 0x000fce000f8e00ff */
.L_x_31:
[----:B------:R-:W-:Y:S05]  /*1ed0*/  @!P0 BRA `(.L_x_25) ;  /* 0x0000000000048947 */ /* 0x000fea0003800000 */
[----:B------:R-:W-:Y:S01]  /*1ee0*/  BPT.TRAP 0x1 ;  /* 0x000000040000795c */ /* 0x000fe20000300000 */
.L_x_25:
[----:B------:R-:W-:Y:S01]  /*1ef0*/  ULEA UR7, UR6, UR43, 0x3 ;  /* 0x0000002b06077291 */ /* 0x000fe2000f8e183f */
[----:B------:R-:W-:-:S08]  /*1f00*/  SHF.L.U32 R4, R6, 0x1f, RZ ;  /* 0x0000001f06047819 */ /* 0x000fd000000006ff */
[----:B------:R0:W1:Y:S01]  /*1f10*/  SYNCS.PHASECHK.TRANS64.TRYWAIT P1, [UR7], R4 ;  /* 0x00000004ff0075a7 */ /* 0x0000620008020147 */
[----:B------:R-:W-:Y:S05]  /*1f20*/  @!P0 BRA `(.L_x_26) ;  /* 0x0000000000048947 */ /* 0x000fea0003800000 */
[----:B------:R-:W-:Y:S01]  /*1f30*/  BPT.TRAP 0x1 ;  /* 0x000000040000795c */ /* 0x000fe20000300000 */
.L_x_26:
[----:B-1----:R-:W-:Y:S05]  /*1f40*/  @P1 BRA `(.L_x_27) ;  /* 0x0000000000081947 */ /* 0x002fea0003800000 */
[----:B------:R-:W1:Y:S02]  /*1f50*/  SYNCS.PHASECHK.TRANS64.TRYWAIT P1, [UR7], R4 ;  /* 0x00000004ff0075a7 */ /* 0x000e640008020147 */
[----:B-1----:R-:W-:Y:S05]  /*1f60*/  @!P1 BRA `(.L_x_28) ;  /* 0x0000009c00689947 */ /* 0x002fea0003800000 */
.L_x_27:
[----:B------:R-:W-:Y:S01]  /*1f70*/  ULEA UR12, UR6, UR4, 0xa ;  /* 0x00000004060c7291 */ /* 0x000fe2000f8e503f */
[----:B------:R-:W-:Y:S01]  /*1f80*/  WARPGROUP.ARRIVE ;  /* 0x00000000000079c5 */ /* 0x000fe20000000000 */
[----:B------:R-:W-:Y:S01]  /*1f90*/  ULEA UR7, UR6, UR5, 0xc ;  /* 0x0000000506077291 */ /* 0x000fe2000f8e603f */
[----:B------:R-:W-:Y:S01]  /*1fa0*/  UMOV UR9, 0x40000040 ;  /* 0x4000004000097882 */ /* 0x000fe20000000000 */
[----:B------:R-:W-:-:S03]  /*1fb0*/  UMOV UR11, 0x40000040 ;  /* 0x40000040000b7882 */ /* 0x000fc60000000000 */
[----:B------:R-:W-:Y:S02]  /*1fc0*/  UMOV UR8, UR12 ;  /* 0x0000000c00087c82 */ /* 0x000fe40008000000 */
[----:B------:R-:W-:Y:S02]  /*1fd0*/  UMOV UR10, UR7 ;  /* 0x00000007000a7c82 */ /* 0x000fe40008000000 */
[----:B------:R-:W-:Y:S01]  /*1fe0*/  HGMMA.64x256x16.F32 R24, gdesc[UR8], R24, gsb0 ;  /* 0x03e00000081879f0 */ /* 0x000fe20008000818 */
        /* <DEDUP_REMOVED lines=58> */
[----:B------:R-:W-:Y:S01]  /*2390*/  BPT.TRAP 0x1 ;  /* 0x000000040000795c */ /* 0x000fe20000300000 */
.L_x_29:
[----:B------:R-:W-:Y:S01]  /*23a0*/  ISETP.NE.AND P1, PT, R152, RZ, PT ;  /* 0x000000ff9800720c */ /* 0x000fe20003f25270 */
[----:B------:R-:W-:-:S12]  /*23b0*/  UISETP.GT.U32.AND UP0, UPT, UR42, 0x1, UPT ;  /* 0x000000012a00788c */ /* 0x000fd8000bf04070 */
[----:B01----:R-:W-:-:S05]  /*23c0*/  @P1 LEA R4, R3, UR43, 0x3 ;  /* 0x0000002b03041c11 */ /* 0x003fca000f8e18ff */
[----:B------:R-:W-:-:S05]  /*23d0*/  @P1 VIADD R4, R4, 0x10 ;  /* 0x0000001004041836 */ /* 0x000fca0000000000 */
[----:B------:R-:W-:-:S04]  /*23e0*/  @P1 PRMT R4, R153, 0x654, R4 ;  /* 0x0000065499041816 */ /* 0x000fc80000000004 */
[----:B------:R0:W-:Y:S01]  /*23f0*/  @P1 SYNCS.ARRIVE.TRANS64.RED.A1T0 RZ, [R4+URZ], RZ ;  /* 0x000000ff04ff19a7 */ /* 0x0001e2000810043f */
[----:B------:R-:W-:-:S13]  /*2400*/  PLOP3.LUT P1, PT, PT, PT, UP0, 0x80, 0x0 ;  /* 0x000000000000781c */ /* 0x000fda0003f2f008 */
[----:B0-----:R-:W-:Y:S05]  /*2410*/  @P1 BRA `(.L_x_30) ;  /* 0x0000000000041947 */ /* 0x001fea0003800000 */
[----:B------:R-:W-:Y:S01]  /*2420*/  BPT.TRAP 0x1 ;  /* 0x000000040000795c */ /* 0x000fe20000300000 */
.L_x_30:
[----:B------:R-:W-:Y:S01]  /*2430*/  UIADD3 UR6, UR6, 0x1, URZ ;  /* 0x0000000106067890 */ /* 0x000fe2000fffe03f */
[C---:B------:R-:W-:Y:S01]  /*2440*/  ISETP.GT.AND P2, PT, R0.reuse, 0x1, PT ;  /* 0x000000010000780c */ /* 0x040fe20003f44270 */
[----:B------:R-:W-:Y:S02]  /*2450*/  VIADD R3, R3, 0x1 ;  /* 0x0000000103037836 */ /* 0x000fe40000000000 */
[----:B------:R-:W-:Y:S01]  /*2460*/  UISETP.NE.AND UP0, UPT, UR6, 0x2, UPT ;  /* 0x000000020600788c */ /* 0x000fe2000bf05270 */
[----:B------:R-:W-:Y:S02]  /*2470*/  VIADD R0, R0, 0xffffffff ;  /* 0xffffffff00007836 */ /* 0x000fe40000000000 */
[C---:B------:R-:W-:Y:S01]  /*2480*/  ISETP.NE.AND P1, PT, R3.reuse, 0x2, PT ;  /* 0x000000020300780c */ /* 0x040fe20003f25270 */
[----:B------:R-:W-:Y:S02]  /*2490*/  USEL UR7, URZ, 0x1, UP0 ;  /* 0x000000013f077887 */ /* 0x000fe40008000000 */
[----:B------:R-:W-:Y:S01]  /*24a0*/  USEL UR6, UR6, URZ, UP0 ;  /* 0x0000003f06067287 */ /* 0x000fe20008000000 */
[----:B------:R-:W-:-:S03]  /*24b0*/  SEL R3, R3, RZ, P1 ;  /* 0x000000ff03037207 */ /* 0x000fc60000800000 */
[----:B------:R-:W-:Y:S01]  /*24c0*/  LOP3.LUT R6, R6, UR7, RZ, 0x3c, !PT ;  /* 0x0000000706067c12 */ /* 0x000fe2000f8e3cff */
[----:B------:R-:W-:Y:S07]  /*24d0*/  @P2 BRA `(.L_x_31) ;  /* 0xfffffff8007c2947 */ /* 0x000fee000383ffff */
.L_x_24:
[----:B------:R-:W-:Y:S01]  /*24e0*/  ULDC UR4, c[0x0][0x28c] ;  /* 0x0000a30000047ab9 */ /* 0x000fe20000000800 */
[----:B------:R2:W-:Y:S01]  /*24f0*/  SYNCS.ARRIVE.TRANS64.A1T0 RZ, [R158+UR46], RZ ;  /* 0x000000ff9eff79a7 */ /* 0x0005e2000810002e */
[----:B------:R-:W-:-:S06]  /*2500*/  UISETP.GE.AND UP0, UPT, UR4, 0x1, UPT ;  /* 0x000000010400788c */ /* 0x000fcc000bf06270 */
[----:B------:R-:W-:-:S13]  /*2510*/  PLOP3.LUT P1, PT, PT, PT, UP0, 0x80, 0x0 ;  /* 0x000000000000781c */ /* 0x000fda0003f2f008 */
[----:B--2---:R-:W-:Y:S05]  /*2520*/  @!P1 BRA `(.L_x_32) ;  /* 0x0000000000409947 */ /* 0x004fea0003800000 */
[----:B------:R-:W-:Y:S05]  /*2530*/  @!P0 BRA `(.L_x_33) ;  /* 0x0000000000048947 */ /* 0x000fea0003800000 */
[----:B------:R-:W-:Y:S01]  /*2540*/  BPT.TRAP 0x1 ;  /* 0x000000040000795c */ /* 0x000fe20000300000 */
.L_x_33:
[----:B------:R-:W-:Y:S01]  /*2550*/  ISETP.NE.AND P0, PT, R152, RZ, PT ;  /* 0x000000ff9800720c */ /* 0x000fe20003f05270 */
[----:B01----:R-:W-:-:S12]  /*2560*/  IMAD.U32 R3, RZ, RZ, UR43 ;  /* 0x0000002bff037e24 */ /* 0x003fd8000f8e00ff */
[----:B------:R-:W-:-:S05]  /*2570*/  VOTEU.ANY UP0, P0 ;  /* 0x00000000003f7886 */ /* 0x000fca0000000100 */
[----:B------:R-:W-:Y:S02]  /*2580*/  @UP0 UIADD3 UR5, UR47, UR44, URZ ;  /* 0x0000002c2f050290 */ /* 0x000fe4000fffe03f */
[----:B------:R-:W-:-:S04]  /*2590*/  UISETP.GT.U32.AND UP0, UPT, UR42, 0x1, UPT ;  /* 0x000000012a00788c */ /* 0x000fc8000bf04070 */
[----:B------:R-:W-:-:S04]  /*25a0*/  IMAD.U32 R0, RZ, RZ, UR5 ;  /* 0x00000005ff007e24 */ /* 0x000fc8000f8e00ff */
[----:B------:R-:W-:-:S05]  /*25b0*/  @P0 IMAD.SHL.U32 R0, R0, 0x8, RZ ;  /* 0x0000000800000824 */ /* 0x000fca00078e00ff */
[----:B------:R-:W-:-:S04]  /*25c0*/  @P0 LOP3.LUT R0, R0, 0x8, RZ, 0xc0, !PT ;  /* 0x0000000800000812 */ /* 0x000fc800078ec0ff */
[----:B------:R-:W-:-:S04]  /*25d0*/  @P0 IADD3 R0, R3, 0x10, R0 ;  /* 0x0000001003000810 */ /* 0x000fc80007ffe000 */
[----:B------:R-:W-:-:S04]  /*25e0*/  @P0 PRMT R0, R153, 0x654, R0 ;  /* 0x0000065499000816 */ /* 0x000fc80000000000 */
[----:B------:R2:W-:Y:S01]  /*25f0*/  @P0 SYNCS.ARRIVE.TRANS64.RED.A1T0 RZ, [R0+URZ], RZ ;  /* 0x000000ff00ff09a7 */ /* 0x0005e2000810043f */
[----:B------:R-:W-:-:S13]  /*2600*/  PLOP3.LUT P0, PT, PT, PT, UP0, 0x80, 0x0 ;  /* 0x000000000000781c */ /* 0x000fda0003f0f008 */
[----:B--2---:R-:W-:Y:S05]  /*2610*/  @P0 BRA `(.L_x_32) ;  /* 0x0000000000040947 */ /* 0x004fea0003800000 */
[----:B------:R-:W-:Y:S01]  /*2620*/  BPT.TRAP 0x1 ;  /* 0x000000040000795c */ /* 0x000fe20000300000 */
.L_x_32:
[----:B01----:R-:W-:Y:S01]  /*2630*/  SHF.L.U32 R0, R170, 0x1f, RZ ;  /* 0x0000001faa007819 */ /* 0x003fe200000006ff */
[----:B------:R-:W-:Y:S01]  /*2640*/  ULEA UR6, UR37, UR44, 0x1 ;  /* 0x0000002c25067291 */ /* 0x000fe2000f8e083f */
[----:B------:R-:W0:Y:S01]  /*2650*/  LDC R7, c[0x0][0x288] ;  /* 0x0000a200ff077b82 */ /* 0x000e220000000800 */
[----:B------:R-:W-:Y:S01]  /*2660*/  UIADD3 UR4, UR4, 0xfe, URZ ;  /* 0x000000fe04047890 */ /* 0x000fe2000fffe03f */
[----:B------:R-:W-:Y:S01]  /*2670*/  IMAD.SHL.U32 R8, R156, 0x2, RZ ;  /* 0x000000029c087824 */ /* 0x000fe200078e00ff */
[----:B------:R-:W-:Y:S02]  /*2680*/  USHF.R.U32.HI UR5, URZ, 0x1, UR6 ;  /* 0x000000013f057899 */ /* 0x000fe40008011606 */
[----:B------:R-:W-:Y:S02]  /*2690*/  UISETP.GT.U32.AND UP0, UPT, UR6, 0x1, UPT ;  /* 0x000000010600788c */ /* 0x000fe4000bf04070 */
[----:B------:R-:W-:Y:S01]  /*26a0*/  ULOP3.LUT UR5, UR5, 0x1, URZ, 0xc0, !UPT ;  /* 0x0000000105057892 */ /* 0x000fe2000f8ec03f */
[----:B------:R-:W1:Y:S01]  /*26b0*/  SYNCS.PHASECHK.TRANS64.TRYWAIT P0, [R157+UR45+0x10], R0 ;  /* 0x000010009d0075a7 */ /* 0x000e62000800016d */
[----:B------:R-:W-:Y:S01]  /*26c0*/  UISETP.LT.U32.AND UP0, UPT, UR4, 0xff, UP0 ;  /* 0x000000ff0400788c */ /* 0x000fe20008701070 */
[----:B------:R-:W-:Y:S01]  /*26d0*/  SHF.R.S32.HI R9, RZ, 0x1f, R8 ;  /* 0x0000001fff097819 */ /* 0x000fe20000011408 */
[----:B------:R-:W-:-:S02]  /*26e0*/  UISETP.NE.U32.AND UP1, UPT, UR5, 0x1, UPT ;  /* 0x000000010500788c */ /* 0x000fc4000bf25070 */
[----:B------:R-:W-:Y:S02]  /*26f0*/  USEL UR5, URZ, 0x1, !UP0 ;  /* 0x000000013f057887 */ /* 0x000fe4000c000000 */
[----:B------:R-:W-:-:S04]  /*2700*/  UISETP.GT.U32.AND UP1, UPT, UR4, 0xfe, !UP1 ;  /* 0x000000fe0400788c */ /* 0x000fc8000cf24070 */
[----:B------:R-:W-:-:S04]  /*2710*/  USEL UR4, URZ, 0x1, !UP1 ;  /* 0x000000013f047887 */ /* 0x000fc8000c800000 */
[----:B------:R-:W-:Y:S01]  /*2720*/  ULOP3.LUT UR48, UR4, UR48, UR5, 0x96, !UPT ;  /* 0x0000003004307292 */ /* 0x000fe2000f8e9605 */
[----:B01----:R-:W-:Y:S11]  /*2730*/  @!P0 BRA `(.L_x_34) ;  /* 0x00000094008c8947 */ /* 0x003ff60003800000 */
.L_x_314:
[----:B------:R-:W-:Y:S01]  /*2740*/  IMAD.SHL.U32 R4, R18, 0x40, RZ ;  /* 0x0000004012047824 */ /* 0x000fe200078e00ff */
[----:B------:R-:W-:Y:S01]  /*2750*/  ULDC UR6, c[0x0][0x284] ;  /* 0x0000a10000067ab9 */ /* 0x000fe20000000800 */
[----:B------:R-:W-:Y:S01]  /*2760*/  IMAD.SHL.U32 R12, R2, 0x100, RZ ;  /* 0x00000100020c7824 */ /* 0x000fe200078e00ff */
[----:B------:R-:W-:Y:S01]  /*2770*/  SHF.R.S32.HI R165, RZ, 0x1f, R19 ;  /* 0x0000001fffa57819 */ /* 0x000fe20000011413 */
[----:B------:R-:W-:Y:S01]  /*2780*/  ULDC.64 UR4, c[0x0][0x5d0] ;  /* 0x0001740000047ab9 */ /* 0x000fe20000000a00 */
[----:B------:R-:W-:Y:S01]  /*2790*/  ISETP.GE.AND P0, PT, R4, UR6, PT ;  /* 0x0000000604007c0c */ /* 0x000fe2000bf06270 */
[----:B------:R-:W-:Y:S01]  /*27a0*/  IMAD.WIDE.U32 R2, R19, UR4, R8 ;  /* 0x0000000413027c25 */ /* 0x000fe2000f8e0008 */
[----:B------:R-:W-:Y:S01]  /*27b0*/  SHF.R.S32.HI R13, RZ, 0x1f, R12 ;  /* 0x0000001fff0d7819 */ /* 0x000fe2000001140c */
[----:B------:R-:W-:Y:S01]  /*27c0*/  ULOP3.LUT UR44, UR44, 0x1, URZ, 0xc0, !UPT ;  /* 0x000000012c2c7892 */ /* 0x000fe2000f8ec03f */
[C---:B------:R-:W-:Y:S01]  /*27d0*/  ISETP.GE.OR P0, PT, R12.reuse, R7, P0 ;  /* 0x000000070c00720c */ /* 0x040fe20000706670 */
[----:B0-----:R-:W-:Y:S01]  /*27e0*/  IMAD R0, R165, UR4, RZ ;  /* 0x00000004a5007c24 */ /* 0x001fe2000f8e02ff */
[----:B------:R-:W-:-:S03]  /*27f0*/  IADD3 R2, P1, R12, R2, RZ ;  /* 0x000000020c027210 */ /* 0x000fc60007f3e0ff */
[----:B------:R-:W-:-:S05]  /*2800*/  IMAD R5, R19, UR5, R0 ;  /* 0x0000000513057c24 */ /* 0x000fca000f8e0200 */
[----:B------:R-:W-:-:S03]  /*2810*/  IADD3.X R3, R13, R3, R5, P1, !PT ;  /* 0x000000030d037210 */ /* 0x000fc60000ffe405 */
[----:B------:R-:W-:Y:S05]  /*2820*/  @P0 BRA `(.L_x_35) ;  /* 0x0000007c00040947 */ /* 0x000fea0003800000 */
[----:B------:R-:W0:Y:S01]  /*2830*/  LDC.64 R10, c[0x0][0x5c8] ;  /* 0x00017200ff0a7b82 */ /* 0x000e220000000a00 */
[----:B-----5:R-:W-:Y:S01]  /*2840*/  FSETP.NEU.AND P0, PT, R22, RZ, PT ;  /* 0x000000ff1600720b */ /* 0x020fe20003f0d000 */
[----:B------:R-:W-:Y:S01]  /*2850*/  IMAD R5, R156, -0x2, R7 ;  /* 0xfffffffe9c057824 */ /* 0x000fe200078e0207 */
[----:B------:R-:W-:Y:S01]  /*2860*/  BSSY B0, `(.L_x_35) ;  /* 0x00007bd000007945 */ /* 0x000fe20003800000 */
[----:B------:R-:W-:-:S04]  /*2870*/  IMAD.WIDE R162, R18, 0x40, R154 ;  /* 0x0000004012a27825 */ /* 0x000fc800078e029a */
[----:B------:R-:W-:Y:S02]  /*2880*/  IMAD.IADD R0, R5, 0x1, -R12 ;  /* 0x0000000105007824 */ /* 0x000fe400078e0a0c */
[----:B------:R-:W-:-:S03]  /*2890*/  IMAD.IADD R4, R161, 0x1, -R4 ;  /* 0x00000001a1047824 */ /* 0x000fc600078e0a04 */
[----:B------:R-:W-:-:S04]  /*28a0*/  ISETP.GT.AND P2, PT, R0, RZ, PT ;  /* 0x000000ff0000720c */ /* 0x000fc80003f44270 */
[----:B------:R-:W-:Y:S01]  /*28b0*/  ISETP.GT.AND P1, PT, R4, RZ, P2 ;  /* 0x000000ff0400720c */ /* 0x000fe20001724270 */
[-C--:B0-----:R-:W-:Y:S02]  /*28c0*/  IMAD R5, R163, R10.reuse, RZ ;  /* 0x0000000aa3057224 */ /* 0x081fe400078e02ff */
[----:B------:R-:W-:-:S04]  /*28d0*/  IMAD.WIDE.U32 R172, R162, R10, R2 ;  /* 0x0000000aa2ac7225 */ /* 0x000fc800078e0002 */
[----:B------:R-:W-:-:S04]  /*28e0*/  IMAD R5, R162, R11, R5 ;  /* 0x0000000ba2057224 */ /* 0x000fc800078e0205 */
[----:B------:R-:W-:Y:S01]  /*28f0*/  IMAD.IADD R175, R173, 0x1, R5 ;  /* 0x00000001adaf7824 */ /* 0x000fe200078e0205 */
[----:B------:R-:W-:Y:S06]  /*2900*/  @!P0 BRA `(.L_x_36) ;  /* 0x0000005400a08947 */ /* 0x000fec0003800000 */
[----:B------:R-:W0:Y:S01]  /*2910*/  LDC.64 R20, c[0x0][0x5b8] ;  /* 0x00016e00ff147b82 */ /* 0x000e220000000a00 */
[----:B------:R-:W-:-:S07]  /*2920*/  ULDC.64 UR4, c[0x0][0x5c0] ;  /* 0x0001700000047ab9 */ /* 0x000fce0000000a00 */
[----:B------:R-:W1:Y:S08]  /*2930*/  LDC.64 R166, c[0x0][0x5b0] ;  /* 0x00016c00ffa67b82 */ /* 0x000e700000000a00 */
[----:B------:R-:W2:Y:S01]  /*2940*/  LDC.64 R14, c[0x0][0x5a8] ;  /* 0x00016a00ff0e7b82 */ /* 0x000ea20000000a00 */
[-C--:B0-----:R-:W-:Y:S02]  /*2950*/  IMAD R6, R165, R20.reuse, RZ ;  /* 0x00000014a5067224 */ /* 0x081fe400078e02ff */
[----:B------:R-:W-:-:S04]  /*2960*/  IMAD.WIDE.U32 R2, R19, R20, R8 ;  /* 0x0000001413027225 */ /* 0x000fc800078e0008 */
[----:B------:R-:W-:Y:S01]  /*2970*/  IMAD R171, R19, R21, R6 ;  /* 0x0000001513ab7224 */ /* 0x000fe200078e0206 */
[----:B------:R-:W-:Y:S01]  /*2980*/  IADD3 R164, P0, R12, R2, RZ ;  /* 0x000000020ca47210 */ /* 0x000fe20007f1e0ff */
[----:B-1----:R-:W-:-:S03]  /*2990*/  IMAD R2, R163, R166, RZ ;  /* 0x000000a6a3027224 */ /* 0x002fc600078e02ff */
[----:B------:R-:W-:Y:S01]  /*29a0*/  IADD3.X R165, R13, R3, R171, P0, !PT ;  /* 0x000000030da57210 */ /* 0x000fe200007fe4ab */
[C---:B------:R-:W-:Y:S02]  /*29b0*/  IMAD R173, R162.reuse, R167, R2 ;  /* 0x000000a7a2ad7224 */ /* 0x040fe400078e0202 */
[----:B------:R-:W-:-:S04]  /*29c0*/  IMAD.WIDE.U32 R2, R162, R166, R164 ;  /* 0x000000a6a2027225 */ /* 0x000fc800078e00a4 */
[----:B------:R-:W-:Y:S01]  /*29d0*/  IMAD.IADD R3, R3, 0x1, R173 ;  /* 0x0000000103037824 */ /* 0x000fe200078e02ad */
[----:B--2---:R-:W-:-:S04]  /*29e0*/  LEA R6, P0, R2, R14, 0x1 ;  /* 0x0000000e02067211 */ /* 0x004fc800078008ff */
[----:B------:R-:W-:-:S05]  /*29f0*/  LEA.HI.X R7, R2, R15, R3, 0x1, P0 ;  /* 0x0000000f02077211 */ /* 0x000fca00000f0c03 */
[----:B------:R0:W2:Y:S01]  /*2a00*/  @P1 LDG.E.LTC128B.U16 R5, desc[UR50][R6.64] ;  /* 0x0000003206051981 */ /* 0x0000a2000c1e1520 */
[----:B------:R-:W-:Y:S01]  /*2a10*/  IMAD.WIDE.U32 R2, R162, R166, R12 ;  /* 0x000000a6a2027225 */ /* 0x000fe200078e000c */
[----:B------:R-:W-:Y:S02]  /*2a20*/  BSSY B1, `(.L_x_37) ;  /* 0x0000014000017945 */ /* 0x000fe40003800000 */
[----:B------:R-:W-:-:S04]  /*2a30*/  IADD3 R168, P0, R8, R2, RZ ;  /* 0x0000000208a87210 */ /* 0x000fc80007f1e0ff */
[----:B------:R-:W-:Y:S02]  /*2a40*/  IADD3.X R169, R9, R173, R3, P0, !PT ;  /* 0x000000ad09a97210 */ /* 0x000fe400007fe403 */
[----:B------:R-:W-:Y:S01]  /*2a50*/  LEA R2, P0, R172, UR4, 0x1 ;  /* 0x00000004ac027c11 */ /* 0x000fe2000f8008ff */
[----:B------:R-:W-:-:S03]  /*2a60*/  IMAD.WIDE.U32 R168, R19, R20, R168 ;  /* 0x0000001413a87225 */ /* 0x000fc600078e00a8 */
[----:B------:R-:W-:Y:S02]  /*2a70*/  LEA.HI.X R3, R172, UR5, R175, 0x1, P0 ;  /* 0x00000005ac037c11 */ /* 0x000fe400080f0caf */
[----:B------:R-:W-:Y:S01]  /*2a80*/  ISETP.GT.AND P0, PT, R0, 0x1, PT ;  /* 0x000000010000780c */ /* 0x000fe20003f04270 */
[----:B0-----:R-:W-:Y:S01]  /*2a90*/  IMAD.IADD R7, R171, 0x1, R169 ;  /* 0x00000001ab077824 */ /* 0x001fe200078e02a9 */
[----:B------:R-:W-:Y:S02]  /*2aa0*/  LEA R6, P4, R168, R14, 0x1 ;  /* 0x0000000ea8067211 */ /* 0x000fe400078808ff */
[----:B------:R-:W-:Y:S02]  /*2ab0*/  ISETP.GT.AND P3, PT, R4, RZ, P0 ;  /* 0x000000ff0400720c */ /* 0x000fe40000764270 */
[----:B------:R-:W-:Y:S01]  /*2ac0*/  LEA.HI.X R7, R168, R15, R7, 0x1, P4 ;  /* 0x0000000fa8077211 */ /* 0x000fe200020f0c07 */
[C---:B------:R-:W-:Y:S01]  /*2ad0*/  IMAD.SHL.U32 R168, R166.reuse, 0x8, RZ ;  /* 0x00000008a6a87824 */ /* 0x040fe200078e00ff */
[----:B------:R-:W-:Y:S01]  /*2ae0*/  SHF.L.U64.HI R169, R166, 0x3, R167 ;  /* 0x00000003a6a97819 */ /* 0x000fe200000102a7 */
[----:B--2---:R-:W-:-:S05]  /*2af0*/  HADD2.F32 R21, -RZ, R5.H0_H0 ;  /* 0x20000005ff157230 */ /* 0x004fca0000004100 */
[----:B------:R-:W-:-:S04]  /*2b00*/  FMUL R21, R21, R22 ;  /* 0x0000001615157220 */ /* 0x000fc80000400000 */
[----:B------:R-:W-:-:S05]  /*2b10*/  FFMA R21, R24, R23, R21 ;  /* 0x0000001718157223 */ /* 0x000fca0000000015 */
[----:B------:R-:W-:-:S05]  /*2b20*/  F2FP.F16.F32.PACK_AB R21, RZ, R21 ;  /* 0x00000015ff15723e */ /* 0x000fca00000000ff */
[----:B------:R0:W-:Y:S01]  /*2b30*/  @P1 STG.E.U16 desc[UR50][R2.64], R21 ;  /* 0x0000001502001986 */ /* 0x0001e2000c101532 */
[----:B------:R-:W-:Y:S05]  /*2b40*/  @!P3 BRA `(.L_x_38) ;  /* 0x000000000004b947 */ /* 0x000fea0003800000 */
[----:B------:R1:W5:Y:S02]  /*2b50*/  LDG.E.LTC128B.U16 R5, desc[UR50][R6.64+0x2] ;  /* 0x0000023206057981 */ /* 0x000364000c1e1520 */
.L_x_38:
[----:B------:R-:W-:Y:S05]  /*2b60*/  BSYNC B1 ;  /* 0x0000000000017941 */ /* 0x000fea0003800000 */
.L_x_37:
[----:B0----5:R-:W-:Y:S01]  /*2b70*/  HADD2.F32 R21, -RZ, R5.H0_H0 ;  /* 0x20000005ff157230 */ /* 0x021fe20000004100 */
[----:B------:R-:W-:Y:S01]  /*2b80*/  ISETP.GT.AND P2, PT, R4, 0x8, P2 ;  /* 0x000000080400780c */ /* 0x000fe20001744270 */
[----:B------:R-:W-:-:S04]  /*2b90*/  IMAD.WIDE.U32 R168, R162, R166, R168 ;  /* 0x000000a6a2a87225 */ /* 0x000fc800078e00a8 */
[----:B------:R-:W-:Y:S01]  /*2ba0*/  FMUL R18, R21, R22 ;  /* 0x0000001615127220 */ /* 0x000fe20000400000 */
[----:B------:R-:W-:Y:S01]  /*2bb0*/  IMAD.IADD R173, R173, 0x1, R169 ;  /* 0x00000001adad7824 */ /* 0x000fe200078e02a9 */
[----:B------:R-:W-:Y:S02]  /*2bc0*/  IADD3 R21, P1, R164, R168, RZ ;  /* 0x000000a8a4157210 */ /* 0x000fe40007f3e0ff */
[----:B------:R-:W-:-:S03]  /*2bd0*/  FFMA R18, R25, R23, R18 ;  /* 0x0000001719127223 */ /* 0x000fc60000000012 */
[----:B------:R-:W-:Y:S01]  /*2be0*/  IMAD.X R164, R173, 0x1, R165, P1 ;  /* 0x00000001ada47824 */ /* 0x000fe200008e06a5 */
[C---:B------:R-:W-:Y:S02]  /*2bf0*/  LEA R24, P1, R21.reuse, R14, 0x1 ;  /* 0x0000000e15187211 */ /* 0x040fe400078208ff */
[----:B------:R-:W-:Y:S02]  /*2c00*/  F2FP.F16.F32.PACK_AB R18, RZ, R18 ;  /* 0x00000012ff12723e */ /* 0x000fe400000000ff */
[----:B------:R-:W-:Y:S02]  /*2c10*/  LEA.HI.X R25, R21, R15, R164, 0x1, P1 ;  /* 0x0000000f15197211 */ /* 0x000fe400008f0ca4 */
[----:B------:R-:W-:Y:S02]  /*2c20*/  PRMT R21, R18, 0x7610, R21 ;  /* 0x0000761012157816 */ /* 0x000fe40000000015 */
[----:B------:R-:W-:-:S03]  /*2c30*/  PRMT R18, R5, 0x7610, R18 ;  /* 0x0000761005127816 */ /* 0x000fc60000000012 */
[----:B------:R0:W-:Y:S04]  /*2c40*/  @P3 STG.E.U16 desc[UR50][R2.64+0x2], R21 ;  /* 0x0000021502003986 */ /* 0x0001e8000c101532 */
[----:B------:R-:W2:Y:S01]  /*2c50*/  @P2 LDG.E.LTC128B.U16 R18, desc[UR50][R24.64] ;  /* 0x0000003218122981 */ /* 0x000ea2000c1e1520 */
[----:B------:R-:W-:Y:S01]  /*2c60*/  IADD3 R8, P1, P3, R8, R168, R12 ;  /* 0x000000a808087210 */ /* 0x000fe20007b3e00c */
[----:B------:R-:W-:Y:S01]  /*2c70*/  BSSY B1, `(.L_x_39) ;  /* 0x0000011000017945 */ /* 0x000fe20003800000 */
[C---:B------:R-:W-:Y:S02]  /*2c80*/  SHF.L.U64.HI R11, R10.reuse, 0x4, R11 ;  /* 0x000000040a0b7819 */ /* 0x040fe4000001020b */
[----:B------:R-:W-:Y:S02]  /*2c90*/  IADD3.X R9, R9, R173, R13, P1, P3 ;  /* 0x000000ad09097210 */ /* 0x000fe40000fe640d */
[----:B------:R-:W-:-:S02]  /*2ca0*/  LEA R10, P1, R10, R2, 0x4 ;  /* 0x000000020a0a7211 */ /* 0x000fc400078220ff */
[----:B------:R-:W-:Y:S01]  /*2cb0*/  ISETP.GT.AND P0, PT, R4, 0x8, P0 ;  /* 0x000000080400780c */ /* 0x000fe20000704270 */
[----:B0-----:R-:W-:-:S04]  /*2cc0*/  IMAD.WIDE.U32 R20, R19, R20, R8 ;  /* 0x0000001413147225 */ /* 0x001fc800078e0008 */
[----:B------:R-:W-:Y:S01]  /*2cd0*/  IMAD.X R11, R11, 0x1, R3, P1 ;  /* 0x000000010b0b7824 */ /* 0x000fe200008e0603 */
[----:B------:R-:W-:Y:S01]  /*2ce0*/  LEA R8, P3, R20, R14, 0x1 ;  /* 0x0000000e14087211 */ /* 0x000fe200078608ff */
[----:B------:R-:W-:-:S05]  /*2cf0*/  IMAD.IADD R9, R171, 0x1, R21 ;  /* 0x00000001ab097824 */ /* 0x000fca00078e0215 */
[----:B------:R-:W-:Y:S01]  /*2d00*/  LEA.HI.X R9, R20, R15, R9, 0x1, P3 ;  /* 0x0000000f14097211 */ /* 0x000fe200018f0c09 */
[----:B--2---:R-:W-:-:S05]  /*2d10*/  HADD2.F32 R5, -RZ, R18.H0_H0 ;  /* 0x20000012ff057230 */ /* 0x004fca0000004100 */
[----:B------:R-:W-:-:S04]  /*2d20*/  FMUL R5, R5, R22 ;  /* 0x0000001605057220 */ /* 0x000fc80000400000 */
[----:B------:R-:W-:-:S05]  /*2d30*/  FFMA R5, R26, R23, R5 ;  /* 0x000000171a057223 */ /* 0x000fca0000000005 */
[----:B------:R-:W-:-:S05]  /*2d40*/  F2FP.F16.F32.PACK_AB R5, RZ, R5 ;  /* 0x00000005ff05723e */ /* 0x000fca00000000ff */
[----:B------:R0:W-:Y:S01]  /*2d50*/  @P2 STG.E.U16 desc[UR50][R10.64], R5 ;  /* 0x000000050a002986 */ /* 0x0001e2000c101532 */
[----:B------:R-:W-:Y:S05]  /*2d60*/  @!P0 BRA `(.L_x_40) ;  /* 0x0000000000048947 */ /* 0x000fea0003800000 */
[----:B------:R2:W5:Y:S02]  /*2d70*/  LDG.E.LTC128B.U16 R18, desc[UR50][R8.64+0x2] ;  /* 0x0000023208127981 */ /* 0x000564000c1e1520 */
.L_x_40:
[----:B------:R-:W-:Y:S05]  /*2d80*/  BSYNC B1 ;  /* 0x0000000000017941 */ /* 0x000fea0003800000 */
.L_x_39:
[----:B0----5:R-:W-:Y:S01]  /*2d90*/  HADD2.F32 R5, -RZ, R18.H0_H0 ;  /* 0x20000012ff057230 */ /* 0x021fe20000004100 */
[----:B------:R-:W-:Y:S01]  /*2da0*/  ISETP.GT.AND P1, PT, R0, 0x8, PT ;  /* 0x000000080000780c */ /* 0x000fe20003f24270 */
[----:B------:R-:W-:Y:S03]  /*2db0*/  BSSY B1, `(.L_x_41) ;  /* 0x0000008000017945 */ /* 0x000fe60003800000 */
[----:B------:R-:W-:Y:S01]  /*2dc0*/  FMUL R12, R5, R22 ;  /* 0x00000016050c7220 */ /* 0x000fe20000400000 */
[----:B------:R-:W-:-:S03]  /*2dd0*/  ISETP.GT.AND P2, PT, R4, RZ, P1 ;  /* 0x000000ff0400720c */ /* 0x000fc60000f44270 */
[----:B------:R-:W-:-:S05]  /*2de0*/  FFMA R12, R27, R23, R12 ;  /* 0x000000171b0c7223 */ /* 0x000fca000000000c */
[----:B------:R-:W-:-:S05]  /*2df0*/  F2FP.F16.F32.PACK_AB R12, RZ, R12 ;  /* 0x0000000cff0c723e */ /* 0x000fca00000000ff */
[----:B------:R0:W-:Y:S01]  /*2e00*/  @P0 STG.E.U16 desc[UR50][R10.64+0x2], R12 ;  /* 0x0000020c0a000986 */ /* 0x0001e2000c101532 */
[----:B------:R-:W-:Y:S05]  /*2e10*/  @!P2 BRA `(.L_x_42) ;  /* 0x000000000004a947 */ /* 0x000fea0003800000 */
[----:B------:R3:W5:Y:S02]  /*2e20*/  LDG.E.LTC128B.U16 R18, desc[UR50][R6.64+0x10] ;  /* 0x0000103206127981 */ /* 0x000764000c1e1520 */
.L_x_42:
[----:B------:R-:W-:Y:S05]  /*2e30*/  BSYNC B1 ;  /* 0x0000000000017941 */ /* 0x000fea0003800000 */
.L_x_41:
[----:B-----5:R-:W-:Y:S01]  /*2e40*/  HADD2.F32 R5, -RZ, R18.H0_H0 ;  /* 0x20000012ff057230 */ /* 0x020fe20000004100 */
        /* <DEDUP_REMOVED lines=9> */
.L_x_44:
[----:B------:R-:W-:Y:S05]  /*2ee0*/  BSYNC B1 ;  /* 0x0000000000017941 */ /* 0x000fea0003800000 */
.L_x_43:
[----:B----45:R-:W-:Y:S01]  /*2ef0*/  HADD2.F32 R5, -RZ, R18.H0_H0 ;  /* 0x20000012ff057230 */ /* 0x030fe20000004100 */
[----:B------:R-:W-:Y:S01]  /*2f00*/  ISETP.GT.AND P1, PT, R4, 0x8, P1 ;  /* 0x000000080400780c */ /* 0x000fe20000f24270 */
[----:B------:R-:W-:Y:S03]  /*2f10*/  BSSY B1, `(.L_x_45) ;  /* 0x0000007000017945 */ /* 0x000fe60003800000 */
[----:B0-----:R-:W-:-:S04]  /*2f20*/  FMUL R12, R5, R22 ;  /* 0x00000016050c7220 */ /* 0x001fc80000400000 */
[----:B------:R-:W-:-:S05]  /*2f30*/  FFMA R12, R29, R23, R12 ;  /* 0x000000171d0c7223 */ /* 0x000fca000000000c */
[----:B------:R-:W-:-:S05]  /*2f40*/  F2FP.F16.F32.PACK_AB R12, RZ, R12 ;  /* 0x0000000cff0c723e */ /* 0x000fca00000000ff */
[----:B------:R0:W-:Y:S01]  /*2f50*/  @P3 STG.E.U16 desc[UR50][R2.64+0x12], R12 ;  /* 0x0000120c02003986 */ /* 0x0001e2000c101532 */
[----:B------:R-:W-:Y:S05]  /*2f60*/  @!P1 BRA `(.L_x_46) ;  /* 0x0000000000049947 */ /* 0x000fea0003800000 */
[----:B------:R4:W5:Y:S02]  /*2f70*/  LDG.E.LTC128B.U16 R18, desc[UR50][R8.64+0x10] ;  /* 0x0000103208127981 */ /* 0x000964000c1e1520 */
.L_x_46:
[----:B------:R-:W-:Y:S05]  /*2f80*/  BSYNC B1 ;  /* 0x0000000000017941 */ /* 0x000fea0003800000 */
.L_x_45:
[----:B-----5:R-:W-:Y:S01]  /*2f90*/  HADD2.F32 R5, -RZ, R18.H0_H0 ;  /* 0x20000012ff057230 */ /* 0x020fe20000004100 */
[----:B------:R-:W-:Y:S01]  /*2fa0*/  ISETP.GT.AND P0, PT, R4, 0x8, P0 ;  /* 0x000000080400780c */ /* 0x000fe20000704270 */
[----:B------:R-:W-:Y:S03]  /*2fb0*/  BSSY B1, `(.L_x_47) ;  /* 0x0000007000017945 */ /* 0x000fe60003800000 */
[----:B------:R-:W-:-:S04]  /*2fc0*/  FMUL R5, R5, R22 ;  /* 0x0000001605057220 */ /* 0x000fc80000400000 */
[----:B------:R-:W-:-:S05]  /*2fd0*/  FFMA R5, R30, R23, R5 ;  /* 0x000000171e057223 */ /* 0x000fca0000000005 */
[----:B------:R-:W-:-:S05]  /*2fe0*/  F2FP.F16.F32.PACK_AB R5, RZ, R5 ;  /* 0x00000005ff05723e */ /* 0x000fca00000000ff */
[----:B------:R0:W-:Y:S01]  /*2ff0*/  @P1 STG.E.U16 desc[UR50][R10.64+0x10], R5 ;  /* 0x000010050a001986 */ /* 0x0001e2000c101532 */
[----:B------:R-:W-:Y:S05]  /*3000*/  @!P0 BRA `(.L_x_48) ;  /* 0x0000000000048947 */ /* 0x000fea0003800000 */
[----:B------:R0:W5:Y:S02]  /*3010*/  LDG.E.LTC128B.U16 R18, desc[UR50][R8.64+0x12] ;  /* 0x0000123208127981 */ /* 0x000164000c1e1520 */
.L_x_48:
[----:B------:R-:W-:Y:S05]  /*3020*/  BSYNC B1 ;  /* 0x0000000000017941 */ /* 0x000fea0003800000 */
.L_x_47:
        /* <DEDUP_REMOVED lines=10> */
.L_x_50:
[----:B------:R-:W-:Y:S05]  /*30d0*/  BSYNC B1 ;  /* 0x0000000000017941 */ /* 0x000fea0003800000 */
.L_x_49:
        /* <DEDUP_REMOVED lines=10> */
.L_x_52:
[----:B------:R-:W-:Y:S05]  /*3180*/  BSYNC B1 ;  /* 0x0000000000017941 */ /* 0x000fea0003800000 */
.L_x_51:
[----:B0----5:R-:W-:Y:S01]  /*3190*/  HADD2.F32 R5, -RZ, R18.H0_H0 ;  /* 0x20000012ff057230 */ /* 0x021fe20000004100 */
        /* <DEDUP_REMOVED lines=8> */
.L_x_54:
[----:B------:R-:W-:Y:S05]  /*3220*/  BSYNC B1 ;  /* 0x0000000000017941 */ /* 0x000fea0003800000 */
.L_x_53:
        /* <DEDUP_REMOVED lines=9> */
.L_x_56:
[----:B------:R-:W-:Y:S05]  /*32c0*/  BSYNC B1 ;  /* 0x0000000000017941 */ /* 0x000fea0003800000 */
.L_x_55:
        /* <DEDUP_REMOVED lines=10> */
.L_x_58:
[----:B------:R-:W-:Y:S05]  /*3370*/  BSYNC B1 ;  /* 0x0000000000017941 */ /* 0x000fea0003800000 */
.L_x_57:
        /* <DEDUP_REMOVED lines=10> */
.L_x_60:
[----:B------:R-:W-:Y:S05]  /*3420*/  BSYNC B1 ;  /* 0x0000000000017941 */ /* 0x000fea0003800000 */
.L_x_59:
        /* <DEDUP_REMOVED lines=9> */
.L_x_62:
[----:B------:R-:W-:Y:S05]  /*34c0*/  BSYNC B1 ;  /* 0x0000000000017941 */ /* 0x000fea0003800000 */
.L_x_61:
        /* <DEDUP_REMOVED lines=9> */
.L_x_64:
[----:B------:R-:W-:Y:S05]  /*3560*/  BSYNC B1 ;  /* 0x0000000000017941 */ /* 0x000fea0003800000 */
.L_x_63:
        /* <DEDUP_REMOVED lines=10> */
.L_x_66:
[----:B------:R-:W-:Y:S05]  /*3610*/  BSYNC B1 ;  /* 0x0000000000017941 */ /* 0x000fea0003800000 */
.L_x_65:
        /* <DEDUP_REMOVED lines=10> */
.L_x_68:
[----:B------:R-:W-:Y:S05]  /*36c0*/  BSYNC B1 ;  /* 0x0000000000017941 */ /* 0x000fea0003800000 */
.L_x_67:
        /* <DEDUP_REMOVED lines=9> */
.L_x_70:
[----:B------:R-:W-:Y:S05]  /*3760*/  BSYNC B1 ;  /* 0x0000000000017941 */ /* 0x000fea0003800000 */
.L_x_69:
        /* <DEDUP_REMOVED lines=9> */
.L_x_72:
[----:B------:R-:W-:Y:S05]  /*3800*/  BSYNC B1 ;  /* 0x0000000000017941 */ /* 0x000fea0003800000 */
.L_x_71:
        /* <DEDUP_REMOVED lines=10> */
.L_x_74:
[----:B------:R-:W-:Y:S05]  /*38b0*/  BSYNC B1 ;  /* 0x0000000000017941 */ /* 0x000fea0003800000 */
.L_x_73:
        /* <DEDUP_REMOVED lines=10> */
.L_x_76:
[----:B------:R-:W-:Y:S05]  /*3960*/  BSYNC B1 ;  /* 0x0000000000017941 */ /* 0x000fea0003800000 */
.L_x_75:
        /* <DEDUP_REMOVED lines=9> */
.L_x_78:
[----:B------:R-:W-:Y:S05]  /*3a00*/  BSYNC B1 ;  /* 0x0000000000017941 */ /* 0x000fea0003800000 */
.L_x_77:
        /* <DEDUP_REMOVED lines=9> */
.L_x_80:
[----:B------:R-:W-:Y:S05]  /*3aa0*/  BSYNC B1 ;  /* 0x0000000000017941 */ /* 0x000fea0003800000 */
.L_x_79:
        /* <DEDUP_REMOVED lines=10> */
.L_x_82:
[----:B------:R-:W-:Y:S05]  /*3b50*/  BSYNC B1 ;  /* 0x0000000000017941 */ /* 0x000fea0003800000 */
.L_x_81:
        /* <DEDUP_REMOVED lines=10> */
.L_x_84:
[----:B------:R-:W-:Y:S05]  /*3c00*/  BSYNC B1 ;  /* 0x0000000000017941 */ /* 0x000fea0003800000 */
.L_x_83:
        /* <DEDUP_REMOVED lines=9> */
.L_x_86:
[----:B------:R-:W-:Y:S05]  /*3ca0*/  BSYNC B1 ;  /* 0x0000000000017941 */ /* 0x000fea0003800000 */
.L_x_85:
        /* <DEDUP_REMOVED lines=9> */
.L_x_88:
[----:B------:R-:W-:Y:S05]  /*3d40*/  BSYNC B1 ;  /* 0x0000000000017941 */ /* 0x000fea0003800000 */
.L_x_87:
        /* <DEDUP_REMOVED lines=10> */
.L_x_90:
[----:B------:R-:W-:Y:S05]  /*3df0*/  BSYNC B1 ;  /* 0x0000000000017941 */ /* 0x000fea0003800000 */
.L_x_89:
        /* <DEDUP_REMOVED lines=10> */
.L_x_92:
[----:B------:R-:W-:Y:S05]  /*3ea0*/  BSYNC B1 ;  /* 0x0000000000017941 */ /* 0x000fea0003800000 */
.L_x_91:
        /* <DEDUP_REMOVED lines=9> */
.L_x_94:
[----:B------:R-:W-:Y:S05]  /*3f40*/  BSYNC B1 ;  /* 0x0000000000017941 */ /* 0x000fea0003800000 */
.L_x_93:
        /* <DEDUP_REMOVED lines=9> */
.L_x_96:
[----:B------:R-:W-:Y:S05]  /*3fe0*/  BSYNC B1 ;  /* 0x0000000000017941 */ /* 0x000fea0003800000 */
.L_x_95:
        /* <DEDUP_REMOVED lines=10> */
.L_x_98:
[----:B------:R-:W-:Y:S05]  /*4090*/  BSYNC B1 ;  /* 0x0000000000017941 */ /* 0x000fea0003800000 */
.L_x_97:
        /* <DEDUP_REMOVED lines=10> */
.L_x_100:
[----:B------:R-:W-:Y:S05]  /*4140*/  BSYNC B1 ;  /* 0x0000000000017941 */ /* 0x000fea0003800000 */
.L_x_99:
        /* <DEDUP_REMOVED lines=9> */
.L_x_102:
[----:B------:R-:W-:Y:S05]  /*41e0*/  BSYNC B1 ;  /* 0x0000000000017941 */ /* 0x000fea0003800000 */
.L_x_101:
        /* <DEDUP_REMOVED lines=9> */
.L_x_104:
[----:B------:R-:W-:Y:S05]  /*4280*/  BSYNC B1 ;  /* 0x0000000000017941 */ /* 0x000fea0003800000 */
.L_x_103:
        /* <DEDUP_REMOVED lines=10> */
.L_x_106:
[----:B------:R-:W-:Y:S05]  /*4330*/  BSYNC B1 ;  /* 0x0000000000017941 */ /* 0x000fea0003800000 */
.L_x_105:
        /* <DEDUP_REMOVED lines=10> */
.L_x_108:
[----:B------:R-:W-:Y:S05]  /*43e0*/  BSYNC B1 ;  /* 0x0000000000017941 */ /* 0x000fea0003800000 */
.L_x_107:
        /* <DEDUP_REMOVED lines=9> */
.L_x_110:
[----:B------:R-:W-:Y:S05]  /*4480*/  BSYNC B1 ;  /* 0x0000000000017941 */ /* 0x000fea0003800000 */
.L_x_109:
        /* <DEDUP_REMOVED lines=9> */
.L_x_112:
[----:B------:R-:W-:Y:S05]  /*4520*/  BSYNC B1 ;  /* 0x0000000000017941 */ /* 0x000fea0003800000 */
.L_x_111:
        /* <DEDUP_REMOVED lines=10> */
.L_x_114:
[----:B------:R-:W-:Y:S05]  /*45d0*/  BSYNC B1 ;  /* 0x0000000000017941 */ /* 0x000fea0003800000 */
.L_x_113:
        /* <DEDUP_REMOVED lines=10> */
.L_x_116:
[----:B------:R-:W-:Y:S05]  /*4680*/  BSYNC B1 ;  /* 0x0000000000017941 */ /* 0x000fea0003800000 */
.L_x_115:
        /* <DEDUP_REMOVED lines=9> */
.L_x_118:
[----:B------:R-:W-:Y:S05]  /*4720*/  BSYNC B1 ;  /* 0x0000000000017941 */ /* 0x000fea0003800000 */
.L_x_117:
        /* <DEDUP_REMOVED lines=9> */
.L_x_120:
[----:B------:R-:W-:Y:S05]  /*47c0*/  BSYNC B1 ;  /* 0x0000000000017941 */ /* 0x000fea0003800000 */
.L_x_119:
        /* <DEDUP_REMOVED lines=10> */
.L_x_122:
[----:B------:R-:W-:Y:S05]  /*4870*/  BSYNC B1 ;  /* 0x0000000000017941 */ /* 0x000fea0003800000 */
.L_x_121:
        /* <DEDUP_REMOVED lines=10> */
.L_x_124:
[----:B------:R-:W-:Y:S05]  /*4920*/  BSYNC B1 ;  /* 0x0000000000017941 */ /* 0x000fea0003800000 */
.L_x_123:
        /* <DEDUP_REMOVED lines=9> */
.L_x_126:
[----:B------:R-:W-:Y:S05]  /*49c0*/  BSYNC B1 ;  /* 0x0000000000017941 */ /* 0x000fea0003800000 */
.L_x_125:
        /* <DEDUP_REMOVED lines=9> */
.L_x_128:
[----:B------:R-:W-:Y:S05]  /*4a60*/  BSYNC B1 ;  /* 0x0000000000017941 */ /* 0x000fea0003800000 */
.L_x_127:
        /* <DEDUP_REMOVED lines=10> */
.L_x_130:
[----:B------:R-:W-:Y:S05]  /*4b10*/  BSYNC B1 ;  /* 0x0000000000017941 */ /* 0x000fea0003800000 */
.L_x_129:
        /* <DEDUP_REMOVED lines=10> */
.L_x_132:
[----:B------:R-:W-:Y:S05]  /*4bc0*/  BSYNC B1 ;  /* 0x0000000000017941 */ /* 0x000fea0003800000 */
.L_x_131:
        /* <DEDUP_REMOVED lines=9> */
.L_x_134:
[----:B------:R-:W-:Y:S05]  /*4c60*/  BSYNC B1 ;  /* 0x0000000000017941 */ /* 0x000fea0003800000 */
.L_x_133:
        /* <DEDUP_REMOVED lines=9> */
.L_x_136:
[----:B------:R-:W-:Y:S05]  /*4d00*/  BSYNC B1 ;  /* 0x0000000000017941 */ /* 0x000fea0003800000 */
.L_x_135:
        /* <DEDUP_REMOVED lines=10> */
.L_x_138:
[----:B------:R-:W-:Y:S05]  /*4db0*/  BSYNC B1 ;  /* 0x0000000000017941 */ /* 0x000fea0003800000 */
.L_x_137:
        /* <DEDUP_REMOVED lines=10> */
.L_x_140:
[----:B------:R-:W-:Y:S05]  /*4e60*/  BSYNC B1 ;  /* 0x0000000000017941 */ /* 0x000fea0003800000 */
.L_x_139:
        /* <DEDUP_REMOVED lines=9> */
.L_x_142:
[----:B------:R-:W-:Y:S05]  /*4f00*/  BSYNC B1 ;  /* 0x0000000000017941 */ /* 0x000fea0003800000 */
.L_x_141:
        /* <DEDUP_REMOVED lines=9> */
.L_x_144:
[----:B------:R-:W-:Y:S05]  /*4fa0*/  BSYNC B1 ;  /* 0x0000000000017941 */ /* 0x000fea0003800000 */
.L_x_143:
        /* <DEDUP_REMOVED lines=10> */
.L_x_146:
[----:B------:R-:W-:Y:S05]  /*5050*/  BSYNC B1 ;  /* 0x0000000000017941 */ /* 0x000fea0003800000 */
.L_x_145:
        /* <DEDUP_REMOVED lines=10> */
.L_x_148:
[----:B------:R-:W-:Y:S05]  /*5100*/  BSYNC B1 ;  /* 0x0000000000017941 */ /* 0x000fea0003800000 */
.L_x_147:
        /* <DEDUP_REMOVED lines=9> */
.L_x_150:
[----:B------:R-:W-:Y:S05]  /*51a0*/  BSYNC B1 ;  /* 0x0000000000017941 */ /* 0x000fea0003800000 */
.L_x_149:
        /* <DEDUP_REMOVED lines=9> */
.L_x_152:
[----:B------:R-:W-:Y:S05]  /*5240*/  BSYNC B1 ;  /* 0x0000000000017941 */ /* 0x000fea0003800000 */
.L_x_151:
        /* <DEDUP_REMOVED lines=10> */
.L_x_154:
[----:B------:R-:W-:Y:S05]  /*52f0*/  BSYNC B1 ;  /* 0x0000000000017941 */ /* 0x000fea0003800000 */
.L_x_153:
        /* <DEDUP_REMOVED lines=10> */
.L_x_156:
[----:B------:R-:W-:Y:S05]  /*53a0*/  BSYNC B1 ;  /* 0x0000000000017941 */ /* 0x000fea0003800000 */
.L_x_155:
        /* <DEDUP_REMOVED lines=9> */
.L_x_158:
[----:B------:R-:W-:Y:S05]  /*5440*/  BSYNC B1 ;  /* 0x0000000000017941 */ /* 0x000fea0003800000 */
.L_x_157:
        /* <DEDUP_REMOVED lines=9> */
.L_x_160:
[----:B------:R-:W-:Y:S05]  /*54e0*/  BSYNC B1 ;  /* 0x0000000000017941 */ /* 0x000fea0003800000 */
.L_x_159:
        /* <DEDUP_REMOVED lines=10> */
.L_x_162:
[----:B------:R-:W-:Y:S05]  /*5590*/  BSYNC B1 ;  /* 0x0000000000017941 */ /* 0x000fea0003800000 */
.L_x_161:
        /* <DEDUP_REMOVED lines=10> */
.L_x_164:
[----:B------:R-:W-:Y:S05]  /*5640*/  BSYNC B1 ;  /* 0x0000000000017941 */ /* 0x000fea0003800000 */
.L_x_163:
        /* <DEDUP_REMOVED lines=9> */
.L_x_166:
[----:B------:R-:W-:Y:S05]  /*56e0*/  BSYNC B1 ;  /* 0x0000000000017941 */ /* 0x000fea0003800000 */
.L_x_165:
        /* <DEDUP_REMOVED lines=9> */
.L_x_168:
[----:B------:R-:W-:Y:S05]  /*5780*/  BSYNC B1 ;  /* 0x0000000000017941 */ /* 0x000fea0003800000 */
.L_x_167:
        /* <DEDUP_REMOVED lines=10> */
.L_x_170:
[----:B------:R-:W-:Y:S05]  /*5830*/  BSYNC B1 ;  /* 0x0000000000017941 */ /* 0x000fea0003800000 */
.L_x_169:
        /* <DEDUP_REMOVED lines=10> */
.L_x_172:
[----:B------:R-:W-:Y:S05]  /*58e0*/  BSYNC B1 ;  /* 0x0000000000017941 */ /* 0x000fea0003800000 */
.L_x_171:
        /* <DEDUP_REMOVED lines=9> */
.L_x_174:
[----:B------:R-:W-:Y:S05]  /*5980*/  BSYNC B1 ;  /* 0x0000000000017941 */ /* 0x000fea0003800000 */
.L_x_173:
        /* <DEDUP_REMOVED lines=9> */
.L_x_176:
[----:B------:R-:W-:Y:S05]  /*5a20*/  BSYNC B1 ;  /* 0x0000000000017941 */ /* 0x000fea0003800000 */
.L_x_175:
        /* <DEDUP_REMOVED lines=10> */
.L_x_178:
[----:B------:R-:W-:Y:S05]  /*5ad0*/  BSYNC B1 ;  /* 0x0000000000017941 */ /* 0x000fea0003800000 */
.L_x_177:
        /* <DEDUP_REMOVED lines=10> */
.L_x_180:
[----:B------:R-:W-:Y:S05]  /*5b80*/  BSYNC B1 ;  /* 0x0000000000017941 */ /* 0x000fea0003800000 */
.L_x_179:
        /* <DEDUP_REMOVED lines=9> */
.L_x_182:
[----:B------:R-:W-:Y:S05]  /*5c20*/  BSYNC B1 ;  /* 0x0000000000017941 */ /* 0x000fea0003800000 */
.L_x_181:
        /* <DEDUP_REMOVED lines=9> */
.L_x_184:
[----:B------:R-:W-:Y:S05]  /*5cc0*/  BSYNC B1 ;  /* 0x0000000000017941 */ /* 0x000fea0003800000 */
.L_x_183:
        /* <DEDUP_REMOVED lines=10> */
.L_x_186:
[----:B------:R-:W-:Y:S05]  /*5d70*/  BSYNC B1 ;  /* 0x0000000000017941 */ /* 0x000fea0003800000 */
.L_x_185:
        /* <DEDUP_REMOVED lines=10> */
.L_x_188:
[----:B------:R-:W-:Y:S05]  /*5e20*/  BSYNC B1 ;  /* 0x0000000000017941 */ /* 0x000fea0003800000 */
.L_x_187:
        /* <DEDUP_REMOVED lines=9> */
.L_x_190:
[----:B------:R-:W-:Y:S05]  /*5ec0*/  BSYNC B1 ;  /* 0x0000000000017941 */ /* 0x000fea0003800000 */
.L_x_189:
        /* <DEDUP_REMOVED lines=9> */
.L_x_192:
[----:B------:R-:W-:Y:S05]  /*5f60*/  BSYNC B1 ;  /* 0x0000000000017941 */ /* 0x000fea0003800000 */
.L_x_191:
        /* <DEDUP_REMOVED lines=10> */
.L_x_194:
[----:B------:R-:W-:Y:S05]  /*6010*/  BSYNC B1 ;  /* 0x0000000000017941 */ /* 0x000fea0003800000 */
.L_x_193:
        /* <DEDUP_REMOVED lines=10> */
.L_x_196:
[----:B------:R-:W-:Y:S05]  /*60c0*/  BSYNC B1 ;  /* 0x0000000000017941 */ /* 0x000fea0003800000 */
.L_x_195:
        /* <DEDUP_REMOVED lines=9> */
.L_x_198:
[----:B------:R-:W-:Y:S05]  /*6160*/  BSYNC B1 ;  /* 0x0000000000017941 */ /* 0x000fea0003800000 */
.L_x_197:
        /* <DEDUP_REMOVED lines=9> */
.L_x_200:
[----:B------:R-:W-:Y:S05]  /*6200*/  BSYNC B1 ;  /* 0x0000000000017941 */ /* 0x000fea0003800000 */
.L_x_199:
        /* <DEDUP_REMOVED lines=10> */
.L_x_202:
[----:B------:R-:W-:Y:S05]  /*62b0*/  BSYNC B1 ;  /* 0x0000000000017941 */ /* 0x000fea0003800000 */
.L_x_201:
        /* <DEDUP_REMOVED lines=10> */
.L_x_204:
[----:B------:R-:W-:Y:S05]  /*6360*/  BSYNC B1 ;  /* 0x0000000000017941 */ /* 0x000fea0003800000 */
.L_x_203:
        /* <DEDUP_REMOVED lines=9> */
.L_x_206:
[----:B------:R-:W-:Y:S05]  /*6400*/  BSYNC B1 ;  /* 0x0000000000017941 */ /* 0x000fea0003800000 */
.L_x_205:
        /* <DEDUP_REMOVED lines=9> */
.L_x_208:
[----:B------:R-:W-:Y:S05]  /*64a0*/  BSYNC B1 ;  /* 0x0000000000017941 */ /* 0x000fea0003800000 */
.L_x_207:
        /* <DEDUP_REMOVED lines=10> */
.L_x_210:
[----:B------:R-:W-:Y:S05]  /*6550*/  BSYNC B1 ;  /* 0x0000000000017941 */ /* 0x000fea0003800000 */
.L_x_209:
        /* <DEDUP_REMOVED lines=10> */
.L_x_212:
[----:B------:R-:W-:Y:S05]  /*6600*/  BSYNC B1 ;  /* 0x0000000000017941 */ /* 0x000fea0003800000 */
.L_x_211:
        /* <DEDUP_REMOVED lines=9> */
.L_x_214:
[----:B------:R-:W-:Y:S05]  /*66a0*/  BSYNC B1 ;  /* 0x0000000000017941 */ /* 0x000fea0003800000 */
.L_x_213:
        /* <DEDUP_REMOVED lines=9> */
.L_x_216:
[----:B------:R-:W-:Y:S05]  /*6740*/  BSYNC B1 ;  /* 0x0000000000017941 */ /* 0x000fea0003800000 */
.L_x_215:
        /* <DEDUP_REMOVED lines=10> */
.L_x_218:
[----:B------:R-:W-:Y:S05]  /*67f0*/  BSYNC B1 ;  /* 0x0000000000017941 */ /* 0x000fea0003800000 */
.L_x_217:
        /* <DEDUP_REMOVED lines=10> */
.L_x_220:
[----:B------:R-:W-:Y:S05]  /*68a0*/  BSYNC B1 ;  /* 0x0000000000017941 */ /* 0x000fea0003800000 */
.L_x_219:
        /* <DEDUP_REMOVED lines=9> */
.L_x_222:
[----:B------:R-:W-:Y:S05]  /*6940*/  BSYNC B1 ;  /* 0x0000000000017941 */ /* 0x000fea0003800000 */
.L_x_221:
        /* <DEDUP_REMOVED lines=9> */
.L_x_224:
[----:B------:R-:W-:Y:S05]  /*69e0*/  BSYNC B1 ;  /* 0x0000000000017941 */ /* 0x000fea0003800000 */
.L_x_223:
        /* <DEDUP_REMOVED lines=10> */
.L_x_226:
[----:B------:R-:W-:Y:S05]  /*6a90*/  BSYNC B1 ;  /* 0x0000000000017941 */ /* 0x000fea0003800000 */
.L_x_225:
        /* <DEDUP_REMOVED lines=10> */
.L_x_228:
[----:B------:R-:W-:Y:S05]  /*6b40*/  BSYNC B1 ;  /* 0x0000000000017941 */ /* 0x000fea0003800000 */
.L_x_227:
        /* <DEDUP_REMOVED lines=9> */
.L_x_230:
[----:B------:R-:W-:Y:S05]  /*6be0*/  BSYNC B1 ;  /* 0x0000000000017941 */ /* 0x000fea0003800000 */
.L_x_229:
        /* <DEDUP_REMOVED lines=9> */
.L_x_232:
[----:B------:R-:W-:Y:S05]  /*6c80*/  BSYNC B1 ;  /* 0x0000000000017941 */ /* 0x000fea0003800000 */
.L_x_231:
        /* <DEDUP_REMOVED lines=10> */
.L_x_234:
[----:B------:R-:W-:Y:S05]  /*6d30*/  BSYNC B1 ;  /* 0x0000000000017941 */ /* 0x000fea0003800000 */
.L_x_233:
        /* <DEDUP_REMOVED lines=10> */
.L_x_236:
[----:B------:R-:W-:Y:S05]  /*6de0*/  BSYNC B1 ;  /* 0x0000000000017941 */ /* 0x000fea0003800000 */
.L_x_235:
        /* <DEDUP_REMOVED lines=9> */
.L_x_238:
[----:B------:R-:W-:Y:S05]  /*6e80*/  BSYNC B1 ;  /* 0x0000000000017941 */ /* 0x000fea0003800000 */
.L_x_237:
        /* <DEDUP_REMOVED lines=9> */
.L_x_240:
[----:B------:R-:W-:Y:S05]  /*6f20*/  BSYNC B1 ;  /* 0x0000000000017941 */ /* 0x000fea0003800000 */
.L_x_239:
        /* <DEDUP_REMOVED lines=10> */
.L_x_242:
[----:B------:R-:W-:Y:S05]  /*6fd0*/  BSYNC B1 ;  /* 0x0000000000017941 */ /* 0x000fea0003800000 */
.L_x_241:
        /* <DEDUP_REMOVED lines=10> */
.L_x_244:
[----:B------:R-:W-:Y:S05]  /*7080*/  BSYNC B1 ;  /* 0x0000000000017941 */ /* 0x000fea0003800000 */
.L_x_243:
        /* <DEDUP_REMOVED lines=9> */
.L_x_246:
[----:B------:R-:W-:Y:S05]  /*7120*/  BSYNC B1 ;  /* 0x0000000000017941 */ /* 0x000fea0003800000 */
.L_x_245:
        /* <DEDUP_REMOVED lines=9> */
.L_x_248:
[----:B------:R-:W-:Y:S05]  /*71c0*/  BSYNC B1 ;  /* 0x0000000000017941 */ /* 0x000fea0003800000 */
.L_x_247:
        /* <DEDUP_REMOVED lines=10> */
.L_x_250:
[----:B------:R-:W-:Y:S05]  /*7270*/  BSYNC B1 ;  /* 0x0000000000017941 */ /* 0x000fea0003800000 */
.L_x_249:
        /* <DEDUP_REMOVED lines=10> */
.L_x_252:
[----:B------:R-:W-:Y:S05]  /*7320*/  BSYNC B1 ;  /* 0x0000000000017941 */ /* 0x000fea0003800000 */
.L_x_251:
        /* <DEDUP_REMOVED lines=9> */
.L_x_254:
[----:B------:R-:W-:Y:S05]  /*73c0*/  BSYNC B1 ;  /* 0x0000000000017941 */ /* 0x000fea0003800000 */
.L_x_253:
        /* <DEDUP_REMOVED lines=9> */
.L_x_256:
[----:B------:R-:W-:Y:S05]  /*7460*/  BSYNC B1 ;  /* 0x0000000000017941 */ /* 0x000fea0003800000 */
.L_x_255:
        /* <DEDUP_REMOVED lines=10> */
.L_x_258:
[----:B------:R-:W-:Y:S05]  /*7510*/  BSYNC B1 ;  /* 0x0000000000017941 */ /* 0x000fea0003800000 */
.L_x_257:
        /* <DEDUP_REMOVED lines=10> */
.L_x_260:
[----:B------:R-:W-:Y:S05]  /*75c0*/  BSYNC B1 ;  /* 0x0000000000017941 */ /* 0x000fea0003800000 */
.L_x_259:
        /* <DEDUP_REMOVED lines=9> */
.L_x_262:
[----:B------:R-:W-:Y:S05]  /*7660*/  BSYNC B1 ;  /* 0x0000000000017941 */ /* 0x000fea0003800000 */
.L_x_261:
        /* <DEDUP_REMOVED lines=9> */
.L_x_264:
[----:B------:R-:W-:Y:S05]  /*7700*/  BSYNC B1 ;  /* 0x0000000000017941 */ /* 0x000fea0003800000 */
.L_x_263:
        /* <DEDUP_REMOVED lines=10> */
.L_x_266:
[----:B------:R-:W-:Y:S05]  /*77b0*/  BSYNC B1 ;  /* 0x0000000000017941 */ /* 0x000fea0003800000 */
.L_x_265:
        /* <DEDUP_REMOVED lines=10> */
.L_x_268:
[----:B------:R-:W-:Y:S05]  /*7860*/  BSYNC B1 ;  /* 0x0000000000017941 */ /* 0x000fea0003800000 */
.L_x_267:
        /* <DEDUP_REMOVED lines=9> */
.L_x_270:
[----:B------:R-:W-:Y:S05]  /*7900*/  BSYNC B1 ;  /* 0x0000000000017941 */ /* 0x000fea0003800000 */
.L_x_269:
        /* <DEDUP_REMOVED lines=9> */
.L_x_272:
[----:B------:R-:W-:Y:S05]  /*79a0*/  BSYNC B1 ;  /* 0x0000000000017941 */ /* 0x000fea0003800000 */
.L_x_271:
        /* <DEDUP_REMOVED lines=10> */
.L_x_274:
[----:B------:R-:W-:Y:S05]  /*7a50*/  BSYNC B1 ;  /* 0x0000000000017941 */ /* 0x000fea0003800000 */
.L_x_273:
        /* <DEDUP_REMOVED lines=10> */
.L_x_276:
[----:B------:R-:W-:Y:S05]  /*7b00*/  BSYNC B1 ;  /* 0x0000000000017941 */ /* 0x000fea0003800000 */
.L_x_275:
        /* <DEDUP_REMOVED lines=9> */
.L_x_278:
[----:B------:R-:W-:Y:S05]  /*7ba0*/  BSYNC B1 ;  /* 0x0000000000017941 */ /* 0x000fea0003800000 */
.L_x_277:
        /* <DEDUP_REMOVED lines=9> */
.L_x_280:
[----:B------:R-:W-:Y:S05]  /*7c40*/  BSYNC B1 ;  /* 0x0000000000017941 */ /* 0x000fea0003800000 */
.L_x_279:
        /* <DEDUP_REMOVED lines=10> */
.L_x_282:
[----:B------:R-:W-:Y:S05]  /*7cf0*/  BSYNC B1 ;  /* 0x0000000000017941 */ /* 0x000fea0003800000 */
.L_x_281:
        /* <DEDUP_REMOVED lines=10> */
.L_x_284:
[----:B------:R-:W-:Y:S05]  /*7da0*/  BSYNC B1 ;  /* 0x0000000000017941 */ /* 0x000fea0003800000 */
.L_x_283:
        /* <DEDUP_REMOVED lines=9> */
.L_x_286:
[----:B------:R-:W-:Y:S05]  /*7e40*/  BSYNC B1 ;  /* 0x0000000000017941 */ /* 0x000fea0003800000 */
.L_x_285:
[----:B0----5:R-:W-:Y:S01]  /*7e50*/  HADD2.F32 R3, -RZ, R18.H0_H0 ;  /* 0x20000012ff037230 */ /* 0x021fe20000004100 */
[----:B------:R-:W-:Y:S01]  /*7e60*/  ISETP.GT.AND P0, PT, R4, 0x8, P0 ;  /* 0x000000080400780c */ /* 0x000fe20000704270 */
[----:B------:R-:W-:Y:S01]  /*7e70*/  @P1 IMAD.MOV.U32 R2, RZ, RZ, R10 ;  /* 0x000000ffff021224 */ /* 0x000fe200078e000a */
[----:B------:R-:W-:Y:S02]  /*7e80*/  BSSY B1, `(.L_x_287) ;  /* 0x0000009000017945 */ /* 0x000fe40003800000 */
[----:B------:R-:W-:-:S04]  /*7e90*/  FMUL R3, R3, R22 ;  /* 0x0000001603037220 */ /* 0x000fc80000400000 */
[----:B------:R-:W-:-:S05]  /*7ea0*/  FFMA R3, R150, R23, R3 ;  /* 0x0000001796037223 */ /* 0x000fca0000000003 */
[----:B------:R-:W-:-:S04]  /*7eb0*/  F2FP.F16.F32.PACK_AB R3, RZ, R3 ;  /* 0x00000003ff03723e */ /* 0x000fc800000000ff */
[----:B------:R-:W-:Y:S01]  /*7ec0*/  PRMT R0, R3, 0x7610, R0 ;  /* 0x0000761003007816 */ /* 0x000fe20000000000 */
[----:B------:R-:W-:-:S05]  /*7ed0*/  @P1 IMAD.MOV.U32 R3, RZ, RZ, R11 ;  /* 0x000000ffff031224 */ /* 0x000fca00078e000b */
[----:B------:R0:W-:Y:S01]  /*7ee0*/  @P1 STG.E.U16 desc[UR50][R2.64+0x1f0], R0 ;  /* 0x0001f00002001986 */ /* 0x0001e2000c101532 */
[----:B------:R-:W-:Y:S05]  /*7ef0*/  @!P0 BRA `(.L_x_288) ;  /* 0x0000000000048947 */ /* 0x000fea0003800000 */
[----:B------:R0:W5:Y:S02]  /*7f00*/  LDG.E.LTC128B.U16 R18, desc[UR50][R8.64+0x1f2] ;  /* 0x0001f23208127981 */ /* 0x000164000c1e1520 */
.L_x_288:
[----:B------:R-:W-:Y:S05]  /*7f10*/  BSYNC B1 ;  /* 0x0000000000017941 */ /* 0x000fea0003800000 */
.L_x_287:
[----:B------:R-:W-:Y:S05]  /*7f20*/  @!P0 BRA `(.L_x_289) ;  /* 0x0000002400408947 */ /* 0x000fea0003800000 */
[----:B0----5:R-:W-:-:S05]  /*7f30*/  HADD2.F32 R3, -RZ, R18.H0_H0 ;  /* 0x20000012ff037230 */ /* 0x021fca0000004100 */
[----:B------:R-:W-:-:S04]  /*7f40*/  FMUL R0, R3, R22 ;  /* 0x0000001603007220 */ /* 0x000fc80000400000 */
[----:B------:R-:W-:-:S05]  /*7f50*/  FFMA R0, R151, R23, R0 ;  /* 0x0000001797007223 */ /* 0x000fca0000000000 */
[----:B------:R-:W-:-:S05]  /*7f60*/  F2FP.F16.F32.PACK_AB R0, RZ, R0 ;  /* 0x00000000ff00723e */ /* 0x000fca00000000ff */
[----:B------:R0:W-:Y:S01]  /*7f70*/  STG.E.U16 desc[UR50][R10.64+0x1f2], R0 ;  /* 0x0001f2000a007986 */ /* 0x0001e2000c101532 */
[----:B------:R-:W-:Y:S05]  /*7f80*/  BRA `(.L_x_289) ;  /* 0x0000002400287947 */ /* 0x000fea0003800000 */
.L_x_36:
[----:B------:R-:W-:Y:S01]  /*7f90*/  ISETP.GT.AND P0, PT, R0, 0x1, PT ;  /* 0x000000010000780c */ /* 0x000fe20003f04270 */
[----:B------:R-:W-:Y:S01]  /*7fa0*/  ULDC.64 UR4, c[0x0][0x5c0] ;  /* 0x0001700000047ab9 */ /* 0x000fe20000000a00 */
[-C--:B------:R-:W-:Y:S01]  /*7fb0*/  FMUL R24, R24, R23.reuse ;  /* 0x0000001718187220 */ /* 0x080fe20000400000 */
[-C--:B------:R-:W-:Y:S01]  /*7fc0*/  FMUL R25, R25, R23.reuse ;  /* 0x0000001719197220 */ /* 0x080fe20000400000 */
[----:B------:R-:W-:Y:S01]  /*7fd0*/  ISETP.GT.AND P3, PT, R4, RZ, P0 ;  /* 0x000000ff0400720c */ /* 0x000fe20000764270 */
[-C--:B------:R-:W-:Y:S01]  /*7fe0*/  FMUL R26, R26, R23.reuse ;  /* 0x000000171a1a7220 */ /* 0x080fe20000400000 */
[----:B------:R-:W-:Y:S01]  /*7ff0*/  LEA R2, P4, R172, UR4, 0x1 ;  /* 0x00000004ac027c11 */ /* 0x000fe2000f8808ff */
[-C--:B------:R-:W-:Y:S01]  /*8000*/  FMUL R27, R27, R23.reuse ;  /* 0x000000171b1b7220 */ /* 0x080fe20000400000 */
[----:B------:R-:W-:Y:S01]  /*8010*/  F2FP.F16.F32.PACK_AB R24, RZ, R24 ;  /* 0x00000018ff18723e */ /* 0x000fe200000000ff */
[-C--:B------:R-:W-:Y:S01]  /*8020*/  FMUL R28, R28, R23.reuse ;  /* 0x000000171c1c7220 */ /* 0x080fe20000400000 */
[----:B------:R-:W-:Y:S01]  /*8030*/  LEA.HI.X R3, R172, UR5, R175, 0x1, P4 ;  /* 0x00000005ac037c11 */ /* 0x000fe2000a0f0caf */
[----:B------:R-:W-:Y:S01]  /*8040*/  FMUL R29, R29, R23 ;  /* 0x000000171d1d7220 */ /* 0x000fe20000400000 */
[----:B------:R-:W-:Y:S01]  /*8050*/  F2FP.F16.F32.PACK_AB R25, RZ, R25 ;  /* 0x00000019ff19723e */ /* 0x000fe200000000ff */
[-C--:B------:R-:W-:Y:S01]  /*8060*/  FMUL R30, R30, R23.reuse ;  /* 0x000000171e1e7220 */ /* 0x080fe20000400000 */
[C---:B------:R-:W-:Y:S01]  /*8070*/  SHF.L.U64.HI R11, R10.reuse, 0x4, R11 ;  /* 0x000000040a0b7819 */ /* 0x040fe2000001020b */
[----:B------:R-:W-:Y:S01]  /*8080*/  @P1 STG.E.U16 desc[UR50][R2.64], R24 ;  /* 0x0000001802001986 */ /* 0x000fe2000c101532 */
[----:B------:R-:W-:Y:S01]  /*8090*/  LEA R6, P4, R10, R2, 0x4 ;  /* 0x000000020a067211 */ /* 0x000fe200078820ff */
[-C--:B------:R-:W-:Y:S01]  /*80a0*/  FMUL R31, R31, R23.reuse ;  /* 0x000000171f1f7220 */ /* 0x080fe20000400000 */
[----:B------:R-:W-:Y:S01]  /*80b0*/  ISETP.GT.AND P2, PT, R4, 0x8, P2 ;  /* 0x000000080400780c */ /* 0x000fe20001744270 */
[----:B------:R-:W-:Y:S01]  /*80c0*/  @P3 STG.E.U16 desc[UR50][R2.64+0x2], R25 ;  /* 0x0000021902003986 */ /* 0x000fe2000c101532 */
[----:B------:R-:W-:Y:S01]  /*80d0*/  ISETP.GT.AND P1, PT, R0, 0x8, PT ;  /* 0x000000080000780c */ /* 0x000fe20003f24270 */
[----:B------:R-:W-:Y:S01]  /*80e0*/  IMAD.X R7, R11, 0x1, R3, P4 ;  /* 0x000000010b077824 */ /* 0x000fe200020e0603 */
[----:B------:R-:W-:Y:S01]  /*80f0*/  ISETP.GT.AND P3, PT, R4, 0x8, P0 ;  /* 0x000000080400780c */ /* 0x000fe20000764270 */
[-C--:B------:R-:W-:Y:S01]  /*8100*/  FMUL R32, R32, R23.reuse ;  /* 0x0000001720207220 */ /* 0x080fe20000400000 */
[----:B------:R-:W-:Y:S01]  /*8110*/  ISETP.GT.AND P0, PT, R0, 0x9, PT ;  /* 0x000000090000780c */ /* 0x000fe20003f04270 */
[-C--:B------:R-:W-:Y:S01]  /*8120*/  FMUL R33, R33, R23.reuse ;  /* 0x0000001721217220 */ /* 0x080fe20000400000 */
[----:B------:R-:W-:Y:S01]  /*8130*/  ISETP.GT.AND P5, PT, R4, RZ, P1 ;  /* 0x000000ff0400720c */ /* 0x000fe20000fa4270 */
[-C--:B------:R-:W-:Y:S01]  /*8140*/  FMUL R34, R34, R23.reuse ;  /* 0x0000001722227220 */ /* 0x080fe20000400000 */
[----:B------:R-:W-:Y:S01]  /*8150*/  ISETP.GT.AND P4, PT, R4, RZ, P0 ;  /* 0x000000ff0400720c */ /* 0x000fe20000784270 */
[-C--:B------:R-:W-:Y:S01]  /*8160*/  FMUL R35, R35, R23.reuse ;  /* 0x0000001723237220 */ /* 0x080fe20000400000 */
[----:B------:R-:W-:Y:S01]  /*8170*/  F2FP.F16.F32.PACK_AB R26, RZ, R26 ;  /* 0x0000001aff1a723e */ /* 0x000fe200000000ff */
[----:B------:R-:W-:Y:S01]  /*8180*/  FMUL R36, R36, R23 ;  /* 0x0000001724247220 */ /* 0x000fe20000400000 */
[----:B------:R-:W-:Y:S01]  /*8190*/  F2FP.F16.F32.PACK_AB R27, RZ, R27 ;  /* 0x0000001bff1b723e */ /* 0x000fe200000000ff */
[----:B------:R-:W-:Y:S01]  /*81a0*/  FMUL R37, R37, R23 ;  /* 0x0000001725257220 */ /* 0x000fe20000400000 */
[----:B------:R-:W-:Y:S01]  /*81b0*/  F2FP.F16.F32.PACK_AB R28, RZ, R28 ;  /* 0x0000001cff1c723e */ /* 0x000fe200000000ff */
[----:B------:R-:W-:Y:S01]  /*81c0*/  @P2 STG.E.U16 desc[UR50][R6.64], R26 ;  /* 0x0000001a06002986 */ /* 0x000fe2000c101532 */
[----:B------:R-:W-:Y:S01]  /*81d0*/  F2FP.F16.F32.PACK_AB R29, RZ, R29 ;  /* 0x0000001dff1d723e */ /* 0x000fe200000000ff */
[-C--:B------:R-:W-:Y:S01]  /*81e0*/  FMUL R38, R38, R23.reuse ;  /* 0x0000001726267220 */ /* 0x080fe20000400000 */
[----:B------:R-:W-:Y:S01]  /*81f0*/  ISETP.GT.AND P1, PT, R4, 0x8, P1 ;  /* 0x000000080400780c */ /* 0x000fe20000f24270 */
[----:B------:R-:W-:Y:S01]  /*8200*/  @P3 STG.E.U16 desc[UR50][R6.64+0x2], R27 ;  /* 0x0000021b06003986 */ /* 0x000fe2000c101532 */
[----:B------:R-:W-:Y:S01]  /*8210*/  ISETP.GT.AND P3, PT, R0, 0x10, PT ;  /* 0x000000100000780c */ /* 0x000fe20003f64270 */
[-C--:B------:R-:W-:Y:S01]  /*8220*/  FMUL R39, R39, R23.reuse ;  /* 0x0000001727277220 */ /* 0x080fe20000400000 */
[----:B------:R-:W-:Y:S01]  /*8230*/  ISETP.GT.AND P2, PT, R4, 0x8, P0 ;  /* 0x000000080400780c */ /* 0x000fe20000744270 */
[----:B------:R-:W-:Y:S01]  /*8240*/  @P5 STG.E.U16 desc[UR50][R2.64+0x10], R28 ;  /* 0x0000101c02005986 */ /* 0x000fe2000c101532 */
[----:B------:R-:W-:Y:S01]  /*8250*/  ISETP.GT.AND P0, PT, R0, 0x11, PT ;  /* 0x000000110000780c */ /* 0x000fe20003f04270 */
[-C--:B------:R-:W-:Y:S01]  /*8260*/  FMUL R40, R40, R23.reuse ;  /* 0x0000001728287220 */ /* 0x080fe20000400000 */
[----:B------:R-:W-:Y:S01]  /*8270*/  F2FP.F16.F32.PACK_AB R30, RZ, R30 ;  /* 0x0000001eff1e723e */ /* 0x000fe200000000ff */
[----:B------:R-:W-:Y:S01]  /*8280*/  @P4 STG.E.U16 desc[UR50][R2.64+0x12], R29 ;  /* 0x0000121d02004986 */ /* 0x000fe2000c101532 */
[C---:B------:R-:W-:Y:S01]  /*8290*/  ISETP.GT.AND P4, PT, R4.reuse, RZ, P3 ;  /* 0x000000ff0400720c */ /* 0x040fe20001f84270 */
[----:B------:R-:W-:Y:S01]  /*82a0*/  FMUL R41, R41, R23 ;  /* 0x0000001729297220 */ /* 0x000fe20000400000 */
[----:B------:R-:W-:Y:S01]  /*82b0*/  ISETP.GT.AND P5, PT, R4, RZ, P0 ;  /* 0x000000ff0400720c */ /* 0x000fe200007a4270 */
[----:B------:R-:W-:Y:S01]  /*82c0*/  @P1 STG.E.U16 desc[UR50][R6.64+0x10], R30 ;  /* 0x0000101e06001986 */ /* 0x000fe2000c101532 */
[----:B------:R-:W-:Y:S01]  /*82d0*/  F2FP.F16.F32.PACK_AB R31, RZ, R31 ;  /* 0x0000001fff1f723e */ /* 0x000fe200000000ff */
[-C--:B------:R-:W-:Y:S01]  /*82e0*/  FMUL R42, R42, R23.reuse ;  /* 0x000000172a2a7220 */ /* 0x080fe20000400000 */
[----:B------:R-:W-:Y:S01]  /*82f0*/  F2FP.F16.F32.PACK_AB R32, RZ, R32 ;  /* 0x00000020ff20723e */ /* 0x000fe200000000ff */
[----:B------:R-:W-:Y:S01]  /*8300*/  FMUL R43, R43, R23 ;  /* 0x000000172b2b7220 */ /* 0x000fe20000400000 */
[----:B------:R-:W-:Y:S01]  /*8310*/  ISETP.GT.AND P1, PT, R4, 0x8, P3 ;  /* 0x000000080400780c */ /* 0x000fe20001f24270 */
[----:B------:R-:W-:Y:S01]  /*8320*/  @P2 STG.E.U16 desc[UR50][R6.64+0x12], R31 ;  /* 0x0000121f06002986 */ /* 0x000fe2000c101532 */
[----:B------:R-:W-:Y:S01]  /*8330*/  F2FP.F16.F32.PACK_AB R33, RZ, R33 ;  /* 0x00000021ff21723e */ /* 0x000fe200000000ff */
[-C--:B------:R-:W-:Y:S01]  /*8340*/  FMUL R44, R44, R23.reuse ;  /* 0x000000172c2c7220 */ /* 0x080fe20000400000 */
[----:B------:R-:W-:Y:S01]  /*8350*/  ISETP.GT.AND P3, PT, R0, 0x18, PT ;  /* 0x000000180000780c */ /* 0x000fe20003f64270 */
[----:B------:R-:W-:Y:S01]  /*8360*/  @P4 STG.E.U16 desc[UR50][R2.64+0x20], R32 ;  /* 0x0000202002004986 */ /* 0x000fe2000c101532 */
[----:B------:R-:W-:Y:S01]  /*8370*/  ISETP.GT.AND P2, PT, R4, 0x8, P0 ;  /* 0x000000080400780c */ /* 0x000fe20000744270 */
[-C--:B------:R-:W-:Y:S01]  /*8380*/  FMUL R45, R45, R23.reuse ;  /* 0x000000172d2d7220 */ /* 0x080fe20000400000 */
[----:B------:R-:W-:Y:S01]  /*8390*/  ISETP.GT.AND P0, PT, R0, 0x19, PT ;  /* 0x000000190000780c */ /* 0x000fe20003f04270 */
[----:B------:R-:W-:Y:S01]  /*83a0*/  @P5 STG.E.U16 desc[UR50][R2.64+0x22], R33 ;  /* 0x0000222102005986 */ /* 0x000fe2000c101532 */
[----:B------:R-:W-:Y:S01]  /*83b0*/  ISETP.GT.AND P4, PT, R4, RZ, P3 ;  /* 0x000000ff0400720c */ /* 0x000fe20001f84270 */
[-C--:B------:R-:W-:Y:S01]  /*83c0*/  FMUL R46, R46, R23.reuse ;  /* 0x000000172e2e7220 */ /* 0x080fe20000400000 */
[----:B------:R-:W-:Y:S01]  /*83d0*/  ISETP.GT.AND P5, PT, R4, RZ, P0 ;  /* 0x000000ff0400720c */ /* 0x000fe200007a4270 */
[-C--:B------:R-:W-:Y:S01]  /*83e0*/  FMUL R47, R47, R23.reuse ;  /* 0x000000172f2f7220 */ /* 0x080fe20000400000 */
[----:B------:R-:W-:Y:S01]  /*83f0*/  F2FP.F16.F32.PACK_AB R34, RZ, R34 ;  /* 0x00000022ff22723e */ /* 0x000fe200000000ff */
[----:B------:R-:W-:Y:S01]  /*8400*/  FMUL R48, R48, R23 ;  /* 0x0000001730307220 */ /* 0x000fe20000400000 */
[----:B------:R-:W-:Y:S01]  /*8410*/  F2FP.F16.F32.PACK_AB R35, RZ, R35 ;  /* 0x00000023ff23723e */ /* 0x000fe200000000ff */
[-C--:B------:R-:W-:Y:S01]  /*8420*/  FMUL R49, R49, R23.reuse ;  /* 0x0000001731317220 */ /* 0x080fe20000400000 */
[----:B------:R-:W-:Y:S01]  /*8430*/  F2FP.F16.F32.PACK_AB R36, RZ, R36 ;  /* 0x00000024ff24723e */ /* 0x000fe200000000ff */
[----:B------:R-:W-:Y:S01]  /*8440*/  @P1 STG.E.U16 desc[UR50][R6.64+0x20], R34 ;  /* 0x0000202206001986 */ /* 0x000fe2000c101532 */
[----:B------:R-:W-:Y:S01]  /*8450*/  ISETP.GT.AND P1, PT, R4, 0x8, P3 ;  /* 0x000000080400780c */ /* 0x000fe20001f24270 */
[----:B------:R-:W-:Y:S01]  /*8460*/  FMUL R50, R50, R23 ;  /* 0x0000001732327220 */ /* 0x000fe20000400000 */
[----:B------:R-:W-:Y:S01]  /*8470*/  F2FP.F16.F32.PACK_AB R37, RZ, R37 ;  /* 0x00000025ff25723e */ /* 0x000fe200000000ff */
[----:B------:R-:W-:Y:S01]  /*8480*/  @P2 STG.E.U16 desc[UR50][R6.64+0x22], R35 ;  /* 0x0000222306002986 */ /* 0x000fe2000c101532 */
[----:B------:R-:W-:Y:S01]  /*8490*/  ISETP.GT.AND P3, PT, R0, 0x20, PT ;  /* 0x000000200000780c */ /* 0x000fe20003f64270 */
[-C--:B------:R-:W-:Y:S01]  /*84a0*/  FMUL R51, R51, R23.reuse ;  /* 0x0000001733337220 */ /* 0x080fe20000400000 */
[----:B------:R-:W-:Y:S01]  /*84b0*/  ISETP.GT.AND P2, PT, R4, 0x8, P0 ;  /* 0x000000080400780c */ /* 0x000fe20000744270 */
[----:B------:R-:W-:Y:S01]  /*84c0*/  @P4 STG.E.U16 desc[UR50][R2.64+0x30], R36 ;  /* 0x0000302402004986 */ /* 0x000fe2000c101532 */
[----:B------:R-:W-:Y:S01]  /*84d0*/  ISETP.GT.AND P0, PT, R0, 0x21, PT ;  /* 0x000000210000780c */ /* 0x000fe20003f04270 */
[-C--:B------:R-:W-:Y:S01]  /*84e0*/  FMUL R52, R52, R23.reuse ;  /* 0x0000001734347220 */ /* 0x080fe20000400000 */
[C---:B------:R-:W-:Y:S01]  /*84f0*/  ISETP.GT.AND P4, PT, R4.reuse, RZ, P3 ;  /* 0x000000ff0400720c */ /* 0x040fe20001f84270 */
[----:B------:R-:W-:Y:S01]  /*8500*/  @P5 STG.E.U16 desc[UR50][R2.64+0x32], R37 ;  /* 0x0000322502005986 */ /* 0x000fe2000c101532 */
        /* <DEDUP_REMOVED lines=328> */
[----:B------:R-:W-:-:S02]  /*9990*/  ISETP.GT.AND P1, PT, R4, 0x8, P3 ;  /* 0x000000080400780c */ /* 0x000fc40001f24270 */
[----:B------:R-:W-:Y:S01]  /*99a0*/  F2FP.F16.F32.PACK_AB R105, RZ, R105 ;  /* 0x00000069ff69723e */ /* 0x000fe200000000ff */
[----:B------:R-:W-:Y:S01]  /*99b0*/  @P2 STG.E.U16 desc[UR50][R6.64+0x132], R103 ;  /* 0x0001326706002986 */ /* 0x000fe2000c101532 */
[----:B------:R-:W-:Y:S02]  /*99c0*/  ISETP.GT.AND P3, PT, R0, 0xa8, PT ;  /* 0x000000a80000780c */ /* 0x000fe40003f64270 */
[----:B------:R-:W-:Y:S01]  /*99d0*/  ISETP.GT.AND P2, PT, R4, 0x8, P0 ;  /* 0x000000080400780c */ /* 0x000fe20000744270 */
[----:B------:R-:W-:Y:S01]  /*99e0*/  @P4 STG.E.U16 desc[UR50][R2.64+0x140], R104 ;  /* 0x0001406802004986 */ /* 0x000fe2000c101532 */
[----:B------:R-:W-:Y:S02]  /*99f0*/  ISETP.GT.AND P0, PT, R0, 0xa9, PT ;  /* 0x000000a90000780c */ /* 0x000fe40003f04270 */
[C---:B------:R-:W-:Y:S01]  /*9a00*/  ISETP.GT.AND P4, PT, R4.reuse, RZ, P3 ;  /* 0x000000ff0400720c */ /* 0x040fe20001f84270 */
[----:B------:R-:W-:Y:S01]  /*9a10*/  @P5 STG.E.U16 desc[UR50][R2.64+0x142], R105 ;  /* 0x0001426902005986 */ /* 0x000fe2000c101532 */
[----:B------:R-:W-:-:S02]  /*9a20*/  ISETP.GT.AND P5, PT, R4, RZ, P0 ;  /* 0x000000ff0400720c */ /* 0x000fc400007a4270 */
[----:B------:R-:W-:Y:S02]  /*9a30*/  F2FP.F16.F32.PACK_AB R106, RZ, R106 ;  /* 0x0000006aff6a723e */ /* 0x000fe400000000ff */
[----:B------:R-:W-:Y:S02]  /*9a40*/  F2FP.F16.F32.PACK_AB R107, RZ, R107 ;  /* 0x0000006bff6b723e */ /* 0x000fe400000000ff */
[----:B------:R-:W-:Y:S01]  /*9a50*/  F2FP.F16.F32.PACK_AB R108, RZ, R108 ;  /* 0x0000006cff6c723e */ /* 0x000fe200000000ff */
[----:B------:R-:W-:Y:S01]  /*9a60*/  @P1 STG.E.U16 desc[UR50][R6.64+0x140], R106 ;  /* 0x0001406a06001986 */ /* 0x000fe2000c101532 */
[----:B------:R-:W-:Y:S02]  /*9a70*/  ISETP.GT.AND P1, PT, R4, 0x8, P3 ;  /* 0x000000080400780c */ /* 0x000fe40001f24270 */
[----:B------:R-:W-:Y:S01]  /*9a80*/  F2FP.F16.F32.PACK_AB R109, RZ, R109 ;  /* 0x0000006dff6d723e */ /* 0x000fe200000000ff */
[----:B------:R-:W-:Y:S01]  /*9a90*/  @P2 STG.E.U16 desc[UR50][R6.64+0x142], R107 ;  /* 0x0001426b06002986 */ /* 0x000fe2000c101532 */
[----:B------:R-:W-:-:S02]  /*9aa0*/  ISETP.GT.AND P3, PT, R0, 0xb0, PT ;  /* 0x000000b00000780c */ /* 0x000fc40003f64270 */
[----:B------:R-:W-:Y:S01]  /*9ab0*/  ISETP.GT.AND P2, PT, R4, 0x8, P0 ;  /* 0x000000080400780c */ /* 0x000fe20000744270 */
[----:B------:R-:W-:Y:S01]  /*9ac0*/  @P4 STG.E.U16 desc[UR50][R2.64+0x150], R108 ;  /* 0x0001506c02004986 */ /* 0x000fe2000c101532 */
[----:B------:R-:W-:Y:S02]  /*9ad0*/  ISETP.GT.AND P0, PT, R0, 0xb1, PT ;  /* 0x000000b10000780c */ /* 0x000fe40003f04270 */
[C---:B------:R-:W-:Y:S01]  /*9ae0*/  ISETP.GT.AND P4, PT, R4.reuse, RZ, P3 ;  /* 0x000000ff0400720c */ /* 0x040fe20001f84270 */
[----:B------:R-:W-:Y:S01]  /*9af0*/  @P5 STG.E.U16 desc[UR50][R2.64+0x152], R109 ;  /* 0x0001526d02005986 */ /* 0x000fe2000c101532 */
[----:B------:R-:W-:Y:S02]  /*9b00*/  ISETP.GT.AND P5, PT, R4, RZ, P0 ;  /* 0x000000ff0400720c */ /* 0x000fe400007a4270 */
[----:B------:R-:W-:Y:S02]  /*9b10*/  F2FP.F16.F32.PACK_AB R110, RZ, R110 ;  /* 0x0000006eff6e723e */ /* 0x000fe400000000ff */
[----:B------:R-:W-:-:S02]  /*9b20*/  F2FP.F16.F32.PACK_AB R111, RZ, R111 ;  /* 0x0000006fff6f723e */ /* 0x000fc400000000ff */
[----:B------:R-:W-:Y:S01]  /*9b30*/  F2FP.F16.F32.PACK_AB R112, RZ, R112 ;  /* 0x00000070ff70723e */ /* 0x000fe200000000ff */
[----:B------:R-:W-:Y:S01]  /*9b40*/  @P1 STG.E.U16 desc[UR50][R6.64+0x150], R110 ;  /* 0x0001506e06001986 */ /* 0x000fe2000c101532 */
[----:B------:R-:W-:Y:S02]  /*9b50*/  ISETP.GT.AND P1, PT, R4, 0x8, P3 ;  /* 0x000000080400780c */ /* 0x000fe40001f24270 */
[----:B------:R-:W-:Y:S01]  /*9b60*/  F2FP.F16.F32.PACK_AB R113, RZ, R113 ;  /* 0x00000071ff71723e */ /* 0x000fe200000000ff */
[----:B------:R-:W-:Y:S01]  /*9b70*/  @P2 STG.E.U16 desc[UR50][R6.64+0x152], R111 ;  /* 0x0001526f06002986 */ /* 0x000fe2000c101532 */
[----:B------:R-:W-:Y:S02]  /*9b80*/  ISETP.GT.AND P3, PT, R0, 0xb8, PT ;  /* 0x000000b80000780c */ /* 0x000fe40003f64270 */
[----:B------:R-:W-:Y:S01]  /*9b90*/  ISETP.GT.AND P2, PT, R4, 0x8, P0 ;  /* 0x000000080400780c */ /* 0x000fe20000744270 */
[----:B------:R-:W-:Y:S01]  /*9ba0*/  @P4 STG.E.U16 desc[UR50][R2.64+0x160], R112 ;  /* 0x0001607002004986 */ /* 0x000fe2000c101532 */
[----:B------:R-:W-:-:S02]  /*9bb0*/  ISETP.GT.AND P0, PT, R0, 0xb9, PT ;  /* 0x000000b90000780c */ /* 0x000fc40003f04270 */
[C---:B------:R-:W-:Y:S01]  /*9bc0*/  ISETP.GT.AND P4, PT, R4.reuse, RZ, P3 ;  /* 0x000000ff0400720c */ /* 0x040fe20001f84270 */
[----:B------:R-:W-:Y:S01]  /*9bd0*/  @P5 STG.E.U16 desc[UR50][R2.64+0x162], R113 ;  /* 0x0001627102005986 */ /* 0x000fe2000c101532 */
[C---:B------:R-:W-:Y:S02]  /*9be0*/  ISETP.GT.AND P5, PT, R4.reuse, RZ, P0 ;  /* 0x000000ff0400720c */ /* 0x040fe400007a4270 */
[----:B------:R-:W-:Y:S02]  /*9bf0*/  F2FP.F16.F32.PACK_AB R114, RZ, R114 ;  /* 0x00000072ff72723e */ /* 0x000fe400000000ff */
[----:B------:R-:W-:Y:S02]  /*9c00*/  F2FP.F16.F32.PACK_AB R115, RZ, R115 ;  /* 0x00000073ff73723e */ /* 0x000fe400000000ff */
        /* <DEDUP_REMOVED lines=58> */
[C---:B------:R-:W-:Y:S02]  /*9fb0*/  ISETP.GT.AND P1, PT, R4.reuse, 0x8, P2 ;  /* 0x000000080400780c */ /* 0x040fe40001724270 */
[----:B------:R-:W-:Y:S01]  /*9fc0*/  F2FP.F16.F32.PACK_AB R133, RZ, R133 ;  /* 0x00000085ff85723e */ /* 0x000fe200000000ff */
[----:B------:R-:W-:Y:S01]  /*9fd0*/  @P0 STG.E.U16 desc[UR50][R6.64+0x1a2], R131 ;  /* 0x0001a28306000986 */ /* 0x000fe2000c101532 */
[----:B------:R-:W-:-:S02]  /*9fe0*/  ISETP.GT.AND P2, PT, R4, 0x8, P3 ;  /* 0x000000080400780c */ /* 0x000fc40001f44270 */
[C---:B------:R-:W-:Y:S01]  /*9ff0*/  ISETP.GT.AND P3, PT, R0.reuse, 0xe0, PT ;  /* 0x000000e00000780c */ /* 0x040fe20003f64270 */
        /* <DEDUP_REMOVED lines=9> */
[----:B------:R-:W-:Y:S02]  /*a090*/  F2FP.F16.F32.PACK_AB R137, RZ, R137 ;  /* 0x00000089ff89723e */ /* 0x000fe400000000ff */
[C---:B------:R-:W-:Y:S01]  /*a0a0*/  ISETP.GT.AND P1, PT, R4.reuse, 0x8, P3 ;  /* 0x000000080400780c */ /* 0x040fe20001f24270 */
[----:B------:R-:W-:Y:S01]  /*a0b0*/  @P2 STG.E.U16 desc[UR50][R6.64+0x1b2], R135 ;  /* 0x0001b28706002986 */ /* 0x000fe2000c101532 */
[----:B------:R-:W-:Y:S02]  /*a0c0*/  ISETP.GT.AND P0, PT, R4, 0x8, P0 ;  /* 0x000000080400780c */ /* 0x000fe40000704270 */
[----:B------:R-:W-:Y:S01]  /*a0d0*/  F2FP.F16.F32.PACK_AB R138, RZ, R138 ;  /* 0x0000008aff8a723e */ /* 0x000fe200000000ff */
[----:B------:R-:W-:Y:S01]  /*a0e0*/  @P4 STG.E.U16 desc[UR50][R2.64+0x1c0], R136 ;  /* 0x0001c08802004986 */ /* 0x000fe2000c101532 */
[----:B------:R-:W-:-:S02]  /*a0f0*/  ISETP.GT.AND P4, PT, R0, 0xe8, PT ;  /* 0x000000e80000780c */ /* 0x000fc40003f84270 */
[----:B------:R-:W-:Y:S01]  /*a100*/  F2FP.F16.F32.PACK_AB R139, RZ, R139 ;  /* 0x0000008bff8b723e */ /* 0x000fe200000000ff */
[----:B------:R-:W-:Y:S01]  /*a110*/  @P5 STG.E.U16 desc[UR50][R2.64+0x1c2], R137 ;  /* 0x0001c28902005986 */ /* 0x000fe2000c101532 */
[----:B------:R-:W-:Y:S02]  /*a120*/  ISETP.GT.AND P5, PT, R0, 0xe9, PT ;  /* 0x000000e90000780c */ /* 0x000fe40003fa4270 */
[C---:B------:R-:W-:Y:S01]  /*a130*/  ISETP.GT.AND P2, PT, R4.reuse, RZ, P4 ;  /* 0x000000ff0400720c */ /* 0x040fe20002744270 */
[----:B------:R-:W-:Y:S01]  /*a140*/  @P1 STG.E.U16 desc[UR50][R6.64+0x1c0], R138 ;  /* 0x0001c08a06001986 */ /* 0x000fe2000c101532 */
[----:B------:R-:W-:Y:S02]  /*a150*/  ISETP.GT.AND P6, PT, R4, RZ, P5 ;  /* 0x000000ff0400720c */ /* 0x000fe40002fc4270 */
[----:B------:R-:W-:Y:S01]  /*a160*/  F2FP.F16.F32.PACK_AB R140, RZ, R140 ;  /* 0x0000008cff8c723e */ /* 0x000fe200000000ff */
[----:B------:R-:W-:Y:S01]  /*a170*/  @P0 STG.E.U16 desc[UR50][R6.64+0x1c2], R139 ;  /* 0x0001c28b06000986 */ /* 0x000fe2000c101532 */
[----:B------:R-:W-:-:S02]  /*a180*/  F2FP.F16.F32.PACK_AB R141, RZ, R141 ;  /* 0x0000008dff8d723e */ /* 0x000fc400000000ff */
[----:B------:R-:W-:Y:S02]  /*a190*/  ISETP.GT.AND P4, PT, R4, 0x8, P4 ;  /* 0x000000080400780c */ /* 0x000fe40002784270 */
[C---:B------:R-:W-:Y:S02]  /*a1a0*/  ISETP.GT.AND P3, PT, R0.reuse, 0xf0, PT ;  /* 0x000000f00000780c */ /* 0x040fe40003f64270 */
[----:B------:R-:W-:Y:S01]  /*a1b0*/  F2FP.F16.F32.PACK_AB R142, RZ, R142 ;  /* 0x0000008eff8e723e */ /* 0x000fe200000000ff */
[----:B------:R-:W-:Y:S01]  /*a1c0*/  @P2 STG.E.U16 desc[UR50][R2.64+0x1d0], R140 ;  /* 0x0001d08c02002986 */ /* 0x000fe2000c101532 */
[----:B------:R-:W-:Y:S02]  /*a1d0*/  ISETP.GT.AND P2, PT, R0, 0xf1, PT ;  /* 0x000000f10000780c */ /* 0x000fe40003f44270 */
[----:B------:R-:W-:Y:S01]  /*a1e0*/  F2FP.F16.F32.PACK_AB R143, RZ, R143 ;  /* 0x0000008fff8f723e */ /* 0x000fe200000000ff */
[----:B------:R-:W-:Y:S01]  /*a1f0*/  @P6 STG.E.U16 desc[UR50][R2.64+0x1d2], R141 ;  /* 0x0001d28d02006986 */ /* 0x000fe2000c101532 */
[----:B------:R-:W-:-:S02]  /*a200*/  ISETP.GT.AND P6, PT, R4, 0x8, P5 ;  /* 0x000000080400780c */ /* 0x000fc40002fc4270 */
[C---:B------:R-:W-:Y:S01]  /*a210*/  ISETP.GT.AND P5, PT, R4.reuse, RZ, P3 ;  /* 0x000000ff0400720c */ /* 0x040fe20001fa4270 */
[----:B------:R-:W-:Y:S01]  /*a220*/  @P4 STG.E.U16 desc[UR50][R6.64+0x1d0], R142 ;  /* 0x0001d08e06004986 */ /* 0x000fe2000c101532 */
[C---:B------:R-:W-:Y:S02]  /*a230*/  ISETP.GT.AND P3, PT, R4.reuse, 0x8, P3 ;  /* 0x000000080400780c */ /* 0x040fe40001f64270 */
[C---:B------:R-:W-:Y:S02]  /*a240*/  ISETP.GT.AND P4, PT, R4.reuse, RZ, P2 ;  /* 0x000000ff0400720c */ /* 0x040fe40001784270 */
[----:B------:R-:W-:Y:S02]  /*a250*/  F2FP.F16.F32.PACK_AB R144, RZ, R144 ;  /* 0x00000090ff90723e */ /* 0x000fe400000000ff */
[----:B------:R-:W-:Y:S02]  /*a260*/  ISETP.GT.AND P2, PT, R4, 0x8, P2 ;  /* 0x000000080400780c */ /* 0x000fe40001744270 */
[C---:B------:R-:W-:Y:S01]  /*a270*/  ISETP.GT.AND P0, PT, R0.reuse, 0xf9, PT ;  /* 0x000000f90000780c */ /* 0x040fe20003f04270 */
[----:B------:R-:W-:Y:S01]  /*a280*/  @P6 STG.E.U16 desc[UR50][R6.64+0x1d2], R143 ;  /* 0x0001d28f06006986 */ /* 0x000fe2000c101532 */
[----:B------:R-:W-:-:S02]  /*a290*/  ISETP.GT.AND P1, PT, R0, 0xf8, PT ;  /* 0x000000f80000780c */ /* 0x000fc40003f24270 */
[----:B------:R-:W-:Y:S01]  /*a2a0*/  F2FP.F16.F32.PACK_AB R145, RZ, R145 ;  /* 0x00000091ff91723e */ /* 0x000fe200000000ff */
[----:B------:R-:W-:Y:S01]  /*a2b0*/  @P5 STG.E.U16 desc[UR50][R2.64+0x1e0], R144 ;  /* 0x0001e09002005986 */ /* 0x000fe2000c101532 */
[C---:B------:R-:W-:Y:S01]  /*a2c0*/  ISETP.GT.AND P6, PT, R4.reuse, RZ, P1 ;  /* 0x000000ff0400720c */ /* 0x040fe20000fc4270 */
[----:B------:R-:W-:Y:S01]  /*a2d0*/  @P3 IMAD.MOV.U32 R5, RZ, RZ, R7 ;  /* 0x000000ffff053224 */ /* 0x000fe200078e0007 */
[C---:B------:R-:W-:Y:S01]  /*a2e0*/  ISETP.GT.AND P5, PT, R4.reuse, RZ, P0 ;  /* 0x000000ff0400720c */ /* 0x040fe200007a4270 */
[----:B------:R-:W-:Y:S01]  /*a2f0*/  @P4 STG.E.U16 desc[UR50][R2.64+0x1e2], R145 ;  /* 0x0001e29102004986 */ /* 0x000fe2000c101532 */
[C---:B------:R-:W-:Y:S02]  /*a300*/  ISETP.GT.AND P1, PT, R4.reuse, 0x8, P1 ;  /* 0x000000080400780c */ /* 0x040fe40000f24270 */
[----:B------:R-:W-:Y:S01]  /*a310*/  ISETP.GT.AND P0, PT, R4, 0x8, P0 ;  /* 0x000000080400780c */ /* 0x000fe20000704270 */
[----:B------:R-:W-:Y:S01]  /*a320*/  @P3 IMAD.MOV.U32 R4, RZ, RZ, R6 ;  /* 0x000000ffff043224 */ /* 0x000fe200078e0006 */
[----:B------:R-:W-:-:S02]  /*a330*/  F2FP.F16.F32.PACK_AB R146, RZ, R146 ;  /* 0x00000092ff92723e */ /* 0x000fc400000000ff */
[----:B------:R-:W-:Y:S02]  /*a340*/  F2FP.F16.F32.PACK_AB R147, RZ, R147 ;  /* 0x00000093ff93723e */ /* 0x000fe400000000ff */
[----:B------:R-:W-:Y:S01]  /*a350*/  F2FP.F16.F32.PACK_AB R148, RZ, R148 ;  /* 0x00000094ff94723e */ /* 0x000fe200000000ff */
[----:B------:R0:W-:Y:S01]  /*a360*/  @P3 STG.E.U16 desc[UR50][R4.64+0x1e0], R146 ;  /* 0x0001e09204003986 */ /* 0x0001e2000c101532 */
[----:B------:R-:W-:Y:S02]  /*a370*/  F2FP.F16.F32.PACK_AB R149, RZ, R149 ;  /* 0x00000095ff95723e */ /* 0x000fe400000000ff */
[----:B------:R-:W-:Y:S02]  /*a380*/  F2FP.F16.F32.PACK_AB R150, RZ, R150 ;  /* 0x00000096ff96723e */ /* 0x000fe400000000ff */
[----:B------:R-:W-:Y:S01]  /*a390*/  F2FP.F16.F32.PACK_AB R151, RZ, R151 ;  /* 0x00000097ff97723e */ /* 0x000fe200000000ff */
[----:B0-----:R-:W-:Y:S02]  /*a3a0*/  @P2 IMAD.MOV.U32 R4, RZ, RZ, R6 ;  /* 0x000000ffff042224 */ /* 0x001fe400078e0006 */
[----:B------:R-:W-:-:S05]  /*a3b0*/  @P2 IMAD.MOV.U32 R5, RZ, RZ, R7 ;  /* 0x000000ffff052224 */ /* 0x000fca00078e0007 */
[----:B------:R-:W-:Y:S04]  /*a3c0*/  @P2 STG.E.U16 desc[UR50][R4.64+0x1e2], R147 ;  /* 0x0001e29304002986 */ /* 0x000fe8000c101532 */
[----:B------:R-:W-:Y:S04]  /*a3d0*/  @P6 STG.E.U16 desc[UR50][R2.64+0x1f0], R148 ;  /* 0x0001f09402006986 */ /* 0x000fe8000c101532 */
[----:B------:R0:W-:Y:S02]  /*a3e0*/  @P5 STG.E.U16 desc[UR50][R2.64+0x1f2], R149 ;  /* 0x0001f29502005986 */ /* 0x0001e4000c101532 */
[----:B0-----:R-:W-:-:S02]  /*a3f0*/  @P1 IMAD.MOV.U32 R2, RZ, RZ, R6 ;  /* 0x000000ffff021224 */ /* 0x001fc400078e0006 */
[----:B------:R-:W-:-:S05]  /*a400*/  @P1 IMAD.MOV.U32 R3, RZ, RZ, R7 ;  /* 0x000000ffff031224 */ /* 0x000fca00078e0007 */
[----:B------:R0:W-:Y:S04]  /*a410*/  @P1 STG.E.U16 desc[UR50][R2.64+0x1f0], R150 ;  /* 0x0001f09602001986 */ /* 0x0001e8000c101532 */
[----:B------:R0:W-:Y:S02]  /*a420*/  @P0 STG.E.U16 desc[UR50][R6.64+0x1f2], R151 ;  /* 0x0001f29706000986 */ /* 0x0001e4000c101532 */
.L_x_289:
[----:B------:R-:W-:Y:S05]  /*a430*/  BSYNC B0 ;  /* 0x0000000000007941 */ /* 0x000fea0003800000 */
.L_x_35:
[----:B0-----:R-:W-:Y:S01]  /*a440*/  IMAD.U32 R2, RZ, RZ, UR38 ;  /* 0x00000026ff027e24 */ /* 0x001fe2000f8e00ff */
[----:B------:R-:W-:Y:S01]  /*a450*/  ULDC.64 UR4, c[0x0][0x650] ;  /* 0x0001940000047ab9 */ /* 0x000fe20000000a00 */
[----:B------:R-:W-:Y:S01]  /*a460*/  IMAD.U32 R0, RZ, RZ, UR41 ;  /* 0x00000029ff007e24 */ /* 0x000fe2000f8e00ff */
[----:B------:R0:W-:Y:S01]  /*a470*/  SYNCS.ARRIVE.TRANS64.A1T0 RZ, [R160+UR46], RZ ;  /* 0x000000ffa0ff79a7 */ /* 0x0001e2000810002e */
[----:B------:R-:W-:Y:S01]  /*a480*/  IMAD.U32 R3, RZ, RZ, UR39 ;  /* 0x00000027ff037e24 */ /* 0x000fe2000f8e00ff */
[C---:B------:R-:W-:Y:S01]  /*a490*/  LEA R16, P0, R2.reuse, R16, 0x1 ;  /* 0x0000001002107211 */ /* 0x040fe200078008ff */
[----:B-----5:R-:W-:Y:S02]  /*a4a0*/  IMAD.MOV.U32 R18, RZ, RZ, -0x1 ;  /* 0xffffffffff127424 */ /* 0x020fe400078e00ff */
[----:B------:R-:W-:Y:S01]  /*a4b0*/  IMAD.MOV.U32 R19, RZ, RZ, -0x1 ;  /* 0xffffffffff137424 */ /* 0x000fe200078e00ff */
[----:B------:R-:W-:Y:S01]  /*a4c0*/  LEA.HI.X R17, R2, R17, R0, 0x1, P0 ;  /* 0x0000001102117211 */ /* 0x000fe200000f0c00 */
[----:B------:R-:W-:Y:S01]  /*a4d0*/  IMAD.MOV.U32 R2, RZ, RZ, -0x1 ;  /* 0xffffffffff027424 */ /* 0x000fe200078e00ff */
[----:B------:R-:W-:-:S02]  /*a4e0*/  ISETP.GE.U32.AND P0, PT, R16, UR4, PT ;  /* 0x0000000410007c0c */ /* 0x000fc4000bf06070 */
[----:B------:R-:W-:Y:S02]  /*a4f0*/  PRMT R0, RZ, 0x7610, R0 ;  /* 0x00007610ff007816 */ /* 0x000fe40000000000 */
[----:B------:R-:W-:-:S13]  /*a500*/  ISETP.GE.U32.AND.EX P0, PT, R17, UR5, PT, P0 ;  /* 0x0000000511007c0c */ /* 0x000fda000bf06100 */
[----:B0-----:R-:W-:Y:S05]  /*a510*/  @P0 BRA `(.L_x_290) ;  /* 0x00000004008c0947 */ /* 0x001fea0003800000 */
[----:B------:R-:W0:Y:S01]  /*a520*/  S2UR UR7, SR_CTAID.X ;  /* 0x00000000000779c3 */ /* 0x000e220000002500 */
[----:B------:R-:W-:Y:S01]  /*a530*/  ULDC.64 UR4, c[0x0][0x628] ;  /* 0x00018a0000047ab9 */ /* 0x000fe20000000a00 */
[----:B------:R-:W-:Y:S01]  /*a540*/  ULDC UR6, c[0x0][0x150] ;  /* 0x0000540000067ab9 */ /* 0x000fe20000000800 */
[----:B------:R-:W-:Y:S01]  /*a550*/  ISETP.NE.U32.AND P0, PT, RZ, UR4, PT ;  /* 0x00000004ff007c0c */ /* 0x000fe2000bf05070 */
[----:B------:R-:W-:Y:S01]  /*a560*/  ULDC UR15, c[0x0][0x630] ;  /* 0x00018c00000f7ab9 */ /* 0x000fe20000000800 */
[C---:B------:R-:W-:Y:S01]  /*a570*/  R2UR UR16, R16.reuse ;  /* 0x00000000101072ca */ /* 0x040fe200000e0000 */
[----:B------:R-:W-:Y:S01]  /*a580*/  ULDC UR18, c[0x0][0x154] ;  /* 0x0000550000127ab9 */ /* 0x000fe20000000800 */
[----:B------:R-:W-:Y:S01]  /*a590*/  ISETP.NE.AND.EX P0, PT, RZ, UR5, PT, P0 ;  /* 0x00000005ff007c0c */ /* 0x000fe2000bf05300 */
[----:B------:R-:W1:Y:S01]  /*a5a0*/  S2UR UR19, SR_CTAID.Y ;  /* 0x00000000001379c3 */ /* 0x000e620000002600 */
[----:B------:R-:W-:Y:S02]  /*a5b0*/  R2UR UR17, R17 ;  /* 0x00000000111172ca */ /* 0x000fe400000e0000 */
[----:B------:R-:W-:-:S02]  /*a5c0*/  R2UR UR12, R16 ;  /* 0x00000000100c72ca */ /* 0x000fc400000e0000 */
[----:B------:R-:W-:Y:S02]  /*a5d0*/  R2UR UR13, R17 ;  /* 0x00000000110d72ca */ /* 0x000fe400000e0000 */
[----:B0-----:R-:W-:-:S05]  /*a5e0*/  I2FP.F32.U32 R0, UR7 ;  /* 0x0000000700007c45 */ /* 0x001fca0008201000 */
[----:B------:R-:W-:-:S04]  /*a5f0*/  FMUL R0, R0, UR6 ;  /* 0x0000000600007c20 */ /* 0x000fc80008400000 */
[----:B------:R0:W0:Y:S01]  /*a600*/  F2I.U32.TRUNC.NTZ R2, R0 ;  /* 0x0000000000027305 */ /* 0x000022000020f000 */
[----:B-1----:R-:W-:Y:S05]  /*a610*/  @!P0 BRA `(.L_x_291) ;  /* 0x0000000000308947 */ /* 0x002fea0003800000 */
        /* <DEDUP_REMOVED lines=12> */
.L_x_291:
[----:B------:R-:W-:Y:S01]  /*a6e0*/  USHF.R.U64 UR6, UR12, UR15, UR13 ;  /* 0x0000000f0c067299 */ /* 0x000fe2000800120d */
[----:B0-----:R-:W-:Y:S01]  /*a6f0*/  I2FP.F32.U32 R0, UR19 ;  /* 0x0000001300007c45 */ /* 0x001fe20008201000 */
[----:B------:R-:W-:Y:S01]  /*a700*/  USHF.R.U32.HI UR4, URZ, UR15, UR13 ;  /* 0x0000000f3f047299 */ /* 0x000fe2000801160d */
[----:B------:R-:W-:Y:S01]  /*a710*/  R2UR UR14, R2 ;  /* 0x00000000020e72ca */ /* 0x000fe200000e0000 */
[----:B------:R-:W-:Y:S02]  /*a720*/  UIADD3 UR9, UP0, URZ, -UR6, URZ ;  /* 0x800000063f097290 */ /* 0x000fe4000ff1e03f */
[----:B------:R-:W-:Y:S01]  /*a730*/  FMUL R0, R0, UR18 ;  /* 0x0000001200007c20 */ /* 0x000fe20008400000 */
[----:B------:R-:W-:Y:S01]  /*a740*/  ULDC.64 UR12, c[0x0][0x620] ;  /* 0x00018800000c7ab9 */ /* 0x000fe20000000a00 */
[----:B------:R-:W-:Y:S01]  /*a750*/  UIADD3.X UR4, URZ, ~UR4, URZ, UP0, !UPT ;  /* 0x800000043f047290 */ /* 0x000fe200087fe43f */
[----:B------:R-:W-:Y:S01]  /*a760*/  UMOV UR10, UR16 ;  /* 0x00000010000a7c82 */ /* 0x000fe20008000000 */
[----:B------:R-:W-:-:S02]  /*a770*/  UMOV UR11, UR17 ;  /* 0x00000011000b7c82 */ /* 0x000fc40008000000 */
[----:B------:R-:W0:Y:S01]  /*a780*/  F2I.U32.TRUNC.NTZ R0, R0 ;  /* 0x0000000000007305 */ /* 0x000e22000020f000 */
[----:B------:R-:W-:Y:S02]  /*a790*/  UIMAD UR4, UR4, UR12, URZ ;  /* 0x0000000c040472a4 */ /* 0x000fe4000f8e023f */
[----:B------:R-:W-:Y:S02]  /*a7a0*/  UIMAD.WIDE.U32 UR10, UR9, UR12, UR10 ;  /* 0x0000000c090a72a5 */ /* 0x000fe4000f8e000a */
[----:B------:R-:W-:Y:S01]  /*a7b0*/  UIMAD UR9, UR9, UR13, UR4 ;  /* 0x0000000d090972a4 */ /* 0x000fe2000f8e0204 */
[----:B------:R-:W-:Y:S01]  /*a7c0*/  ULDC UR22, c[0x0][0x658] ;  /* 0x0001960000167ab9 */ /* 0x000fe20000000800 */
[----:B------:R-:W-:Y:S02]  /*a7d0*/  UMOV UR12, 0xffffffff ;  /* 0xffffffff000c7882 */ /* 0x000fe40000000000 */
[----:B------:R-:W-:Y:S01]  /*a7e0*/  UIADD3 UR11, UR11, UR9, URZ ;  /* 0x000000090b0b7290 */ /* 0x000fe2000fffe03f */
[----:B------:R-:W-:Y:S01]  /*a7f0*/  ULDC UR13, c[0x0][0x618] ;  /* 0x00018600000d7ab9 */ /* 0x000fe20000000800 */
[----:B------:R-:W-:Y:S01]  /*a800*/  ULDC.64 UR4, c[0x0][0x640] ;  /* 0x0001900000047ab9 */ /* 0x000fe20000000a00 */
[----:B------:R-:W-:Y:S01]  /*a810*/  USHF.L.U32 UR18, UR12, UR22, URZ ;  /* 0x000000160c127299 */ /* 0x000fe2000800063f */
[----:B------:R-:W-:Y:S01]  /*a820*/  ISETP.NE.U32.AND P0, PT, RZ, UR4, PT ;  /* 0x00000004ff007c0c */ /* 0x000fe2000bf05070 */
[----:B------:R-:W-:Y:S01]  /*a830*/  USHF.R.U64 UR12, UR10, UR13, UR11 ;  /* 0x0000000d0a0c7299 */ /* 0x000fe2000800120b */
[----:B0-----:R-:W-:Y:S01]  /*a840*/  R2UR UR16, R0 ;  /* 0x00000000001072ca */ /* 0x001fe200000e0000 */
[----:B------:R-:W-:Y:S01]  /*a850*/  USHF.R.U32.HI UR10, URZ, UR13, UR11 ;  /* 0x0000000d3f0a7299 */ /* 0x000fe2000801160b */
[----:B------:R-:W-:Y:S01]  /*a860*/  ISETP.NE.AND.EX P0, PT, RZ, UR5, PT, P0 ;  /* 0x00000005ff007c0c */ /* 0x000fe2000bf05300 */
[----:B------:R-:W-:Y:S01]  /*a870*/  ULDC UR17, c[0x0][0x608] ;  /* 0x0001820000117ab9 */ /* 0x000fe20000000800 */
[----:B------:R-:W-:-:S02]  /*a880*/  ULOP3.LUT UR23, URZ, UR18, URZ, 0x33, !UPT ;  /* 0x000000123f177292 */ /* 0x000fc4000f8e333f */
[----:B------:R-:W-:Y:S02]  /*a890*/  USHF.R.U64 UR18, UR12, UR17, UR10 ;  /* 0x000000110c127299 */ /* 0x000fe4000800120a */
[----:B------:R-:W-:Y:S01]  /*a8a0*/  USHF.R.U32.HI UR10, URZ, UR17, UR10 ;  /* 0x000000113f0a7299 */ /* 0x000fe2000801160a */
[----:B------:R-:W-:Y:S01]  /*a8b0*/  UMOV UR20, 0x1 ;  /* 0x0000000100147882 */ /* 0x000fe20000000000 */
[----:B------:R-:W-:Y:S02]  /*a8c0*/  UIADD3 UR14, -UR14, URZ, URZ ;  /* 0x0000003f0e0e7290 */ /* 0x000fe4000fffe13f */
[----:B------:R-:W-:Y:S02]  /*a8d0*/  USHF.L.U32 UR13, UR20, UR22, URZ ;  /* 0x00000016140d7299 */ /* 0x000fe4000800063f */
[----:B------:R-:W-:Y:S01]  /*a8e0*/  USHF.R.U64 UR20, UR18, UR22, UR10 ;  /* 0x0000001612147299 */ /* 0x000fe2000800120a */
[----:B------:R-:W-:Y:S01]  /*a8f0*/  ULDC UR15, c[0x0][0x144] ;  /* 0x00005100000f7ab9 */ /* 0x000fe20000000800 */
[----:B------:R-:W-:Y:S01]  /*a900*/  ULDC UR8, c[0x0][0x600] ;  /* 0x0001800000087ab9 */ /* 0x000fe20000000800 */
[----:B------:R-:W-:-:S02]  /*a910*/  UIADD3 UR21, -UR16, URZ, URZ ;  /* 0x0000003f10157290 */ /* 0x000fc4000fffe13f */
[----:B------:R-:W-:Y:S02]  /*a920*/  USHF.R.U32.HI UR17, URZ, UR22, UR10 ;  /* 0x000000163f117299 */ /* 0x000fe4000801160a */
[----:B------:R-:W-:Y:S02]  /*a930*/  UIADD3 UR9, UR8, -0x1, URZ ;  /* 0xffffffff08097890 */ /* 0x000fe4000fffe03f */
[----:B------:R-:W-:Y:S01]  /*a940*/  UIMAD UR22, UR15, UR14, UR7 ;  /* 0x0000000e0f1672a4 */ /* 0x000fe2000f8e0207 */
[----:B------:R-:W-:Y:S01]  /*a950*/  ULDC UR26, c[0x0][0x148] ;  /* 0x00005200001a7ab9 */ /* 0x000fe20000000800 */
[----:B------:R-:W-:Y:S01]  /*a960*/  ULDC UR24, c[0x0][0x648] ;  /* 0x0001920000187ab9 */ /* 0x000fe20000000800 */
[----:B------:R-:W-:Y:S01]  /*a970*/  ULDC UR25, c[0x0][0x638] ;  /* 0x00018e0000197ab9 */ /* 0x000fe20000000800 */
        /* <DEDUP_REMOVED lines=12> */
.L_x_292:
[----:B------:R-:W-:Y:S01]  /*aa40*/  UISETP.NE.AND UP0, UPT, UR40, URZ, UPT ;  /* 0x0000003f2800728c */ /* 0x000fe2000bf05270 */
[----:B------:R-:W-:Y:S01]  /*aa50*/  IMAD.MOV.U32 R0, RZ, RZ, 0x1 ;  /* 0x00000001ff007424 */ /* 0x000fe200078e00ff */
[----:B------:R-:W-:Y:S01]  /*aa60*/  USHF.R.U64 UR4, UR16, UR24, UR17 ;  /* 0x0000001810047299 */ /* 0x000fe20008001211 */
[----:B------:R-:W-:Y:S01]  /*aa70*/  IMAD.U32 R19, RZ, RZ, UR6 ;  /* 0x00000006ff137e24 */ /* 0x000fe2000f8e00ff */
[----:B------:R-:W-:Y:S02]  /*aa80*/  ULOP3.LUT UR18, UR18, UR23, URZ, 0xc0, !UPT ;  /* 0x0000001712127292 */ /* 0x000fe4000f8ec03f */
[----:B------:R-:W-:Y:S02]  /*aa90*/  UIADD3 UR5, -UR4, URZ, URZ ;  /* 0x0000003f04057290 */ /* 0x000fe4000fffe13f */
[----:B------:R-:W-:Y:S02]  /*aaa0*/  ULOP3.LUT UR9, UR12, UR9, URZ, 0xc0, !UPT ;  /* 0x000000090c097292 */ /* 0x000fe4000f8ec03f */
[----:B------:R-:W-:-:S02]  /*aab0*/  UIMAD UR4, UR13, UR4, UR18 ;  /* 0x000000040d0472a4 */ /* 0x000fc4000f8e0212 */
[----:B------:R-:W-:Y:S02]  /*aac0*/  @UP0 UIMAD UR22, UR26, UR21, UR19 ;  /* 0x000000151a1602a4 */ /* 0x000fe4000f8e0213 */
[----:B------:R-:W-:Y:S01]  /*aad0*/  UIMAD UR5, UR5, UR25, UR20 ;  /* 0x00000019050572a4 */ /* 0x000fe2000f8e0214 */
[----:B------:R-:W-:Y:S02]  /*aae0*/  ULDC UR7, c[0x0][0x610] ;  /* 0x0001840000077ab9 */ /* 0x000fe40000000800 */
[----:B------:R-:W-:Y:S02]  /*aaf0*/  UIMAD UR4, UR4, UR7, UR22 ;  /* 0x00000007040472a4 */ /* 0x000fe4000f8e0216 */
[----:B------:R-:W-:-:S04]  /*ab00*/  UIMAD UR5, UR5, UR8, UR9 ;  /* 0x00000008050572a4 */ /* 0x000fc8000f8e0209 */
[----:B------:R-:W-:Y:S02]  /*ab10*/  USEL UR7, UR5, UR4, !UP0 ;  /* 0x0000000405077287 */ /* 0x000fe4000c000000 */
[----:B------:R-:W-:-:S04]  /*ab20*/  USEL UR4, UR4, UR5, !UP0 ;  /* 0x0000000504047287 */ /* 0x000fc8000c000000 */
[----:B------:R-:W-:Y:S02]  /*ab30*/  IMAD.U32 R2, RZ, RZ, UR7 ;  /* 0x00000007ff027e24 */ /* 0x000fe4000f8e00ff */
[----:B------:R-:W-:-:S07]  /*ab40*/  IMAD.U32 R18, RZ, RZ, UR4 ;  /* 0x00000004ff127e24 */ /* 0x000fce000f8e00ff */
.L_x_290:
[----:B------:R-:W-:Y:S02]  /*ab50*/  LOP3.LUT P0, RZ, R0, 0xff, RZ, 0xc0, !PT ;  /* 0x000000ff00ff7812 */ /* 0x000fe4000780c0ff */
[----:B------:R-:W-:-:S11]  /*ab60*/  LOP3.LUT R170, R170, 0x1, RZ, 0x3c, !PT ;  /* 0x00000001aaaa7812 */ /* 0x000fd600078e3cff */
[----:B------:R-:W-:Y:S05]  /*ab70*/  @P0 BRA `(.L_x_293) ;  /* 0xffffff6800f00947 */ /* 0x000fea000383ffff */
[----:B------:R-:W-:Y:S05]  /*ab80*/  EXIT ;  /* 0x000000000000794d */ /* 0x000fea0003800000 */
.L_x_16:
[----:B------:R-:W-:-:S08]  /*ab90*/  ISETP.NE.AND P0, PT, RZ, UR6, PT ;  /* 0x00000006ff007c0c */ /* 0x000fd0000bf05270 */
[----:B-----5:R-:W0:-:S00]  /*aba0*/  USETMAXREG.DEALLOC.CTAPOOL 0x28 ;  /* 0x00000028000079c8 */ /* 0x020e0000080e0500 */
[----:B------:R-:W-:Y:S05]  /*abb0*/  @P0 EXIT ;  /* 0x000000000000094d */ /* 0x000fea0003800000 */
[----:B0-----:R-:W-:Y:S01]  /*abc0*/  LOP3.LUT P0, RZ, R4, 0xff, RZ, 0xc0, !PT ;  /* 0x000000ff04ff7812 */ /* 0x001fe2000780c0ff */
[----:B------:R-:W-:Y:S02]  /*abd0*/  IMAD.MOV.U32 R9, RZ, RZ, 0x1 ;  /* 0x00000001ff097424 */ /* 0x000fe400078e00ff */
[----:B------:R-:W-:-:S10]  /*abe0*/  IMAD.MOV.U32 R8, RZ, RZ, RZ ;  /* 0x000000ffff087224 */ /* 0x000fd400078e00ff */
[----:B------:R-:W-:Y:S05]  /*abf0*/  @!P0 BRA `(.L_x_294) ;  /* 0x0000000c00a08947 */ /* 0x000fea0003800000 */
[----:B------:R-:W0:Y:S01]  /*ac00*/  S2UR UR5, SR_CgaCtaId ;  /* 0x00000000000579c3 */ /* 0x000e220000008800 */
[----:B------:R-:W-:Y:S01]  /*ac10*/  UMOV UR7, 0x1 ;  /* 0x0000000100077882 */ /* 0x000fe20000000000 */
[----:B------:R-:W-:Y:S01]  /*ac20*/  LOP3.LUT P0, RZ, R0, 0x1f, RZ, 0xc0, !PT ;  /* 0x0000001f00ff7812 */ /* 0x000fe2000780c0ff */
[----:B------:R-:W-:Y:S01]  /*ac30*/  ULDC UR13, c[0x0][0x658] ;  /* 0x00019600000d7ab9 */ /* 0x000fe20000000800 */
[----:B------:R-:W-:Y:S01]  /*ac40*/  UMOV UR6, 0xffffffff ;  /* 0xffffffff00067882 */ /* 0x000fe20000000000 */
[----:B------:R-:W-:Y:S01]  /*ac50*/  BSSY B0, `(.L_x_294) ;  /* 0x00000e2000007945 */ /* 0x000fe20003800000 */
[----:B------:R-:W-:Y:S01]  /*ac60*/  USHF.L.U32 UR6, UR6, UR13, URZ ;  /* 0x0000000d06067299 */ /* 0x000fe2000800063f */
[C---:B------:R-:W-:Y:S01]  /*ac70*/  ISETP.NE.AND P3, PT, R3.reuse, RZ, PT ;  /* 0x000000ff0300720c */ /* 0x040fe20003f65270 */
[----:B------:R-:W-:Y:S01]  /*ac80*/  IMAD.MOV.U32 R0, RZ, RZ, 0x1 ;  /* 0x00000001ff007424 */ /* 0x000fe200078e00ff */
[----:B------:R-:W-:Y:S01]  /*ac90*/  ISETP.NE.OR P0, PT, R3, RZ, !P0 ;  /* 0x000000ff0300720c */ /* 0x000fe20004705670 */
[----:B------:R-:W-:Y:S01]  /*aca0*/  IMAD.MOV.U32 R9, RZ, RZ, 0x1 ;  /* 0x00000001ff097424 */ /* 0x000fe200078e00ff */
[----:B------:R-:W-:Y:S01]  /*acb0*/  ULDC UR14, c[0x0][0x600] ;  /* 0x00018000000e7ab9 */ /* 0x000fe20000000800 */
[----:B------:R-:W-:Y:S01]  /*acc0*/  IMAD.MOV.U32 R8, RZ, RZ, RZ ;  /* 0x000000ffff087224 */ /* 0x000fe200078e00ff */
[----:B------:R-:W-:Y:S01]  /*acd0*/  UMOV UR29, 0x55 ;  /* 0x00000055001d7882 */ /* 0x000fe20000000000 */
[----:B------:R-:W-:-:S02]  /*ace0*/  UIADD3 UR48, UR37, 0x1, URZ ;  /* 0x0000000125307890 */ /* 0x000fc4000fffe03f */
[----:B------:R-:W-:Y:S02]  /*acf0*/  ULOP3.LUT UR47, UR42, 0x2, URZ, 0xfc, !UPT ;  /* 0x000000022a2f7892 */ /* 0x000fe4000f8efc3f */
[----:B------:R-:W-:Y:S02]  /*ad00*/  UIADD3 UR14, UR14, -0x1, URZ ;  /* 0xffffffff0e0e7890 */ /* 0x000fe4000fffe03f */
[----:B------:R-:W-:Y:S02]  /*ad10*/  USHF.L.U32 UR13, UR7, UR13, URZ ;  /* 0x0000000d070d7299 */ /* 0x000fe4000800063f */
[----:B------:R-:W-:Y:S02]  /*ad20*/  ULOP3.LUT UR22, URZ, UR6, URZ, 0x33, !UPT ;  /* 0x000000063f167292 */ /* 0x000fe4000f8e333f */
[----:B0-----:R-:W-:Y:S02]  /*ad30*/  ULOP3.LUT UR4, UR5, 0x1, URZ, 0xc0, !UPT ;  /* 0x0000000105047892 */ /* 0x001fe4000f8ec03f */
[----:B------:R-:W-:-:S02]  /*ad40*/  USHF.R.U32.HI UR46, URZ, 0x1, UR5 ;  /* 0x000000013f2e7899 */ /* 0x000fc40008011605 */
[----:B------:R-:W-:Y:S02]  /*ad50*/  USHF.L.U32 UR15, UR5, 0x7, URZ ;  /* 0x00000007050f7899 */ /* 0x000fe4000800063f */
[----:B------:R-:W-:Y:S02]  /*ad60*/  USHF.L.U32 UR21, UR5, 0xd, URZ ;  /* 0x0000000d05157899 */ /* 0x000fe4000800063f */
[----:B------:R-:W-:Y:S02]  /*ad70*/  ULOP3.LUT UR5, UR5, 0xfffffffe, URZ, 0xc0, !UPT ;  /* 0xfffffffe05057892 */ /* 0x000fe4000f8ec03f */
[----:B------:R-:W-:Y:S02]  /*ad80*/  UISETP.GT.U32.AND UP0, UPT, UR4, 0xffff, UPT ;  /* 0x0000ffff0400788c */ /* 0x000fe4000bf04070 */
[----:B------:R-:W-:Y:S02]  /*ad90*/  USHF.L.U32 UR23, UR7, UR5, URZ ;  /* 0x0000000507177299 */ /* 0x000fe4000800063f */
[----:B------:R-:W-:-:S02]  /*ada0*/  ULOP3.LUT UR5, UR5, 0x1, URZ, 0xfc, !UPT ;  /* 0x0000000105057892 */ /* 0x000fc4000f8efc3f */
[----:B------:R-:W-:Y:S02]  /*adb0*/  USEL UR4, UR4, 0xffff, !UP0 ;  /* 0x0000ffff04047887 */ /* 0x000fe4000c000000 */
[----:B------:R-:W-:Y:S02]  /*adc0*/  USHF.L.U32 UR5, UR7, UR5, URZ ;  /* 0x0000000507057299 */ /* 0x000fe4000800063f */
[----:B------:R-:W-:Y:S02]  /*add0*/  ULOP3.LUT UR4, UR4, 0xffff, URZ, 0xc0, !UPT ;  /* 0x0000ffff04047892 */ /* 0x000fe4000f8ec03f */
[----:B------:R-:W-:Y:S02]  /*ade0*/  ULOP3.LUT UR15, UR15, 0x80, URZ, 0xc0, !UPT ;  /* 0x000000800f0f7892 */ /* 0x000fe4000f8ec03f */
[----:B------:R-:W-:Y:S02]  /*adf0*/  ULOP3.LUT UR21, UR21, 0x2000, URZ, 0xc0, !UPT ;  /* 0x0000200015157892 */ /* 0x000fe4000f8ec03f */
[----:B------:R-:W-:-:S02]  /*ae00*/  ULOP3.LUT UR23, UR23, UR5, URZ, 0xfc, !UPT ;  /* 0x0000000517177292 */ /* 0x000fc4000f8efc3f */
[----:B------:R-:W-:Y:S01]  /*ae10*/  USHF.L.U32 UR29, UR29, UR4, URZ ;  /* 0x000000041d1d7299 */ /* 0x000fe2000800063f */
[----:B------:R-:W-:-:S11]  /*ae20*/  ULDC.64 UR30, c[0x0][0x198] ;  /* 0x00006600001e7ab9 */ /* 0x000fd60000000a00 */
.L_x_306:
[----:B------:R-:W-:-:S03]  /*ae30*/  UMOV UR4, 0xffffffff ;  /* 0xffffffff00047882 */ /* 0x000fc60000000000 */
[----:B------:R-:W-:Y:S05]  /*ae40*/  BRA.DIV UR4, `(.L_x_295) ;  /* 0x0000000e04dc7947 */ /* 0x000fea000b800000 */
[----:B------:R-:W-:-:S13]  /*ae50*/  ELECT P6, URZ, PT ;  /* 0x00000000003f782f */ /* 0x000fda00038c0000 */
.L_x_317:
[----:B------:R-:W0:Y:S01]  /*ae60*/  LDC R3, c[0x0][0x28c] ;  /* 0x0000a300ff037b82 */ /* 0x000e220000000800 */
[----:B------:R-:W-:Y:S01]  /*ae70*/  BSSY B1, `(.L_x_296) ;  /* 0x000004a000017945 */ /* 0x000fe20003800000 */
[----:B0-----:R-:W-:-:S13]  /*ae80*/  ISETP.LT.OR P6, PT, R3, 0x1, !P6 ;  /* 0x000000010300780c */ /* 0x001fda00077c1670 */
[----:B------:R-:W-:Y:S05]  /*ae90*/  @P6 BRA `(.L_x_297) ;  /* 0x00000004001c6947 */ /* 0x000fea0003800000 */
[----:B------:R-:W-:Y:S01]  /*aea0*/  LEA R18, R18, UR46, 0x2 ;  /* 0x0000002e12127c11 */ /* 0x000fe2000f8e10ff */
[----:B------:R-:W-:Y:S01]  /*aeb0*/  IMAD.MOV.U32 R11, RZ, RZ, RZ ;  /* 0x000000ffff0b7224 */ /* 0x000fe200078e00ff */
[----:B------:R-:W-:Y:S01]  /*aec0*/  LEA R6, R2, UR15, 0x8 ;  /* 0x0000000f02067c11 */ /* 0x000fe2000f8e40ff */
[----:B------:R-:W-:Y:S02]  /*aed0*/  IMAD.U32 R12, RZ, RZ, UR48 ;  /* 0x00000030ff0c7e24 */ /* 0x000fe4000f8e00ff */
[----:B------:R-:W-:Y:S02]  /*aee0*/  IMAD.MOV.U32 R2, RZ, RZ, R9 ;  /* 0x000000ffff027224 */ /* 0x000fe400078e0009 */
[----:B------:R-:W-:Y:S02]  /*aef0*/  IMAD.MOV.U32 R3, RZ, RZ, R8 ;  /* 0x000000ffff037224 */ /* 0x000fe400078e0008 */
[----:B------:R-:W-:-:S07]  /*af00*/  IMAD.SHL.U32 R18, R18, 0x10, RZ ;  /* 0x0000001012127824 */ /* 0x000fce00078e00ff */
.L_x_301:
[----:B------:R-:W0:Y:S01]  /*af10*/  S2R R5, SR_CgaCtaId ;  /* 0x0000000000057919 */ /* 0x000e220000008800 */
[----:B------:R-:W-:-:S04]  /*af20*/  MOV R4, 0x400 ;  /* 0x0000040000047802 */ /* 0x000fc80000000f00 */
[----:B0-----:R-:W-:Y:S02]  /*af30*/  LEA R10, R5, R4, 0x18 ;  /* 0x00000004050a7211 */ /* 0x001fe400078ec0ff */
[----:B------:R-:W-:Y:S01]  /*af40*/  SHF.L.U32 R4, R2, 0x1f, RZ ;  /* 0x0000001f02047819 */ /* 0x000fe200000006ff */
[----:B------:R-:W0:Y:S02]  /*af50*/  @!P3 LDC R5, c[0x0][0x500] ;  /* 0x00014000ff05bb82 */ /* 0x000e240000000800 */
[----:B------:R-:W-:-:S04]  /*af60*/  IMAD R7, R3, 0x8, R10 ;  /* 0x0000000803077824 */ /* 0x000fc800078e020a */
[----:B------:R-:W1:Y:S02]  /*af70*/  SYNCS.PHASECHK.TRANS64.TRYWAIT P1, [R7+URZ+0x10], R4 ;  /* 0x00001004070075a7 */ /* 0x000e64000802017f */
[----:B-1----:R-:W-:Y:S05]  /*af80*/  @!P1 BRA `(.L_x_298) ;  /* 0x0000000c00ac9947 */ /* 0x002fea0003800000 */
.L_x_318:
[----:B------:R-:W-:Y:S01]  /*af90*/  UPRMT UR4, UR47, 0x9910, URZ ;  /* 0x000099102f047896 */ /* 0x000fe2000800003f */
[----:B0-----:R0:W-:Y:S03]  /*afa0*/  @!P3 SYNCS.ARRIVE.TRANS64 RZ, [R7+URZ], R5 ;  /* 0x0000000507ffb9a7 */ /* 0x0011e6000800003f */
[----:B------:R-:W-:-:S06]  /*afb0*/  UISETP.NE.AND UP0, UPT, UR4, 0x2, UPT ;  /* 0x000000020400788c */ /* 0x000fcc000bf05270 */
[----:B------:R-:W-:-:S13]  /*afc0*/  PLOP3.LUT P1, PT, PT, PT, UP0, 0x80, 0x0 ;  /* 0x000000000000781c */ /* 0x000fda0003f2f008 */
[----:B0-----:R-:W-:Y:S05]  /*afd0*/  @P1 BRA `(.L_x_299) ;  /* 0x0000000000041947 */ /* 0x001fea0003800000 */
[----:B------:R-:W-:Y:S01]  /*afe0*/  BPT.TRAP 0x1 ;  /* 0x000000040000795c */ /* 0x000fe20000300000 */
.L_x_299:
[----:B------:R-:W-:Y:S05]  /*aff0*/  @P0 BRA `(.L_x_300) ;  /* 0x0000000000040947 */ /* 0x000fea0003800000 */
[----:B------:R-:W-:Y:S01]  /*b000*/  BPT.TRAP 0x1 ;  /* 0x000000040000795c */ /* 0x000fe20000300000 */
.L_x_300:
[C---:B-1----:R-:W-:Y:S01]  /*b010*/  LEA R4, R3.reuse, UR46, 0x3 ;  /* 0x0000002e03047c11 */ /* 0x042fe2000f8e18ff */
[----:B------:R-:W-:Y:S01]  /*b020*/  VIADD R12, R12, 0xffffffff ;  /* 0xffffffff0c0c7836 */ /* 0x000fe20000000000 */
[----:B------:R-:W-:Y:S01]  /*b030*/  LEA R5, R3, UR21, 0xf ;  /* 0x0000001503057c11 */ /* 0x000fe2000f8e78ff */
[----:B------:R-:W-:Y:S01]  /*b040*/  UIADD3 UR4, UP0, UR30, 0xf0, URZ ;  /* 0x000000f01e047890 */ /* 0x000fe2000ff1e03f */
[----:B------:R-:W-:Y:S01]  /*b050*/  R2UR UR34, R11 ;  /* 0x000000000b2272ca */ /* 0x000fe200000e0000 */
[----:B------:R-:W-:Y:S01]  /*b060*/  IMAD.SHL.U32 R4, R4, 0x400, RZ ;  /* 0x0000040004047824 */ /* 0x000fe200078e00ff */
[----:B------:R-:W-:Y:S01]  /*b070*/  R2UR UR33, R7 ;  /* 0x00000000072172ca */ /* 0x000fe200000e0000 */
[--C-:B------:R-:W-:Y:S01]  /*b080*/  IMAD R5, R5, 0x2, R10.reuse ;  /* 0x0000000205057824 */ /* 0x100fe200078e020a */
[----:B------:R-:W-:Y:S01]  /*b090*/  R2UR UR36, R19 ;  /* 0x00000000132472ca */ /* 0x000fe200000e0000 */
[----:B------:R-:W-:Y:S01]  /*b0a0*/  IMAD R4, R4, 0x2, R10 ;  /* 0x0000000204047824 */ /* 0x000fe200078e020a */
[----:B------:R-:W-:Y:S01]  /*b0b0*/  R2UR UR35, R18 ;  /* 0x00000000122372ca */ /* 0x000fe200000e0000 */
[----:B------:R-:W-:Y:S01]  /*b0c0*/  UIADD3 UR44, UP1, UR30, 0x1f0, URZ ;  /* 0x000001f01e2c7890 */ /* 0x000fe2000ff3e03f */
[----:B------:R-:W-:Y:S01]  /*b0d0*/  R2UR UR8, R5 ;  /* 0x00000000050872ca */ /* 0x000fe200000e0000 */
[----:B------:R-:W-:Y:S01]  /*b0e0*/  UIADD3.X UR5, URZ, UR31, URZ, UP0, !UPT ;  /* 0x0000001f3f057290 */ /* 0x000fe200087fe43f */
[----:B------:R-:W-:Y:S01]  /*b0f0*/  R2UR UR24, R4 ;  /* 0x00000000041872ca */ /* 0x000fe200000e0000 */
[----:B------:R-:W-:Y:S01]  /*b100*/  UPRMT UR43, URZ, 0x5410, UR29 ;  /* 0x000054103f2b7896 */ /* 0x000fe2000800001d */
[----:B------:R-:W-:Y:S01]  /*b110*/  R2UR UR19, R6 ;  /* 0x00000000061372ca */ /* 0x000fe200000e0000 */
[----:B------:R-:W-:Y:S01]  /*b120*/  UIADD3 UR26, UR34, 0x40, URZ ;  /* 0x00000040221a7890 */ /* 0x000fe2000fffe03f */
[----:B------:R-:W-:Y:S01]  /*b130*/  ISETP.GT.AND P2, PT, R12, 0x1, PT ;  /* 0x000000010c00780c */ /* 0x000fe20003f44270 */
[----:B------:R-:W-:Y:S01]  /*b140*/  UIADD3.X UR45, URZ, UR31, URZ, UP1, !UPT ;  /* 0x0000001f3f2d7290 */ /* 0x000fe20008ffe43f */
[----:B------:R-:W-:Y:S01]  /*b150*/  VIADD R3, R3, 0x1 ;  /* 0x0000000103037836 */ /* 0x000fe20000000000 */
[----:B------:R-:W-:Y:S01]  /*b160*/  UPRMT UR49, URZ, 0x5410, UR23 ;  /* 0x000054103f317896 */ /* 0x000fe20008000017 */
[----:B------:R-:W-:Y:S01]  /*b170*/  VIADD R11, R11, 0x80 ;  /* 0x000000800b0b7836 */ /* 0x000fe20000000000 */
[----:B------:R-:W-:Y:S01]  /*b180*/  UMOV UR6, 0x0 ;  /* 0x0000000000067882 */ /* 0x000fe20000000000 */
[----:B------:R-:W-:Y:S01]  /*b190*/  UMOV UR7, 0x10000000 ;  /* 0x1000000000077882 */ /* 0x000fe20000000000 */
[----:B------:R-:W-:Y:S01]  /*b1a0*/  UIADD3 UR16, UR8, 0x8100, URZ ;  /* 0x0000810008107890 */ /* 0x000fe2000fffe03f */
[----:B------:R-:W-:Y:S01]  /*b1b0*/  ISETP.NE.AND P1, PT, R3, 0x2, PT ;  /* 0x000000020300780c */ /* 0x000fe20003f25270 */
[----:B------:R-:W-:-:S02]  /*b1c0*/  UIADD3 UR32, UR24, 0x100, URZ ;  /* 0x0000010018207890 */ /* 0x000fc4000fffe03f */
[----:B------:R-:W-:Y:S01]  /*b1d0*/  UIADD3 UR24, UR24, 0x2100, URZ ;  /* 0x0000210018187890 */ /* 0x000fe2000fffe03f */
[----:B------:R-:W-:Y:S01]  /*b1e0*/  SEL R5, RZ, 0x1, P1 ;  /* 0x00000001ff057807 */ /* 0x000fe20000800000 */
[----:B------:R-:W-:Y:S01]  /*b1f0*/  UIADD3 UR8, UR8, 0x10100, URZ ;  /* 0x0001010008087890 */ /* 0x000fe2000fffe03f */
[----:B------:R-:W-:Y:S01]  /*b200*/  SEL R3, R3, RZ, P1 ;  /* 0x000000ff03037207 */ /* 0x000fe20000800000 */
[----:B------:R-:W-:Y:S01]  /*b210*/  UMOV UR25, UR33 ;  /* 0x0000002100197c82 */ /* 0x000fe20008000000 */
[----:B------:R-:W-:Y:S01]  /*b220*/  UMOV UR28, UR36 ;  /* 0x00000024001c7c82 */ /* 0x000fe20008000000 */
[----:B------:R-:W-:Y:S01]  /*b230*/  UMOV UR27, UR35 ;  /* 0x00000023001b7c82 */ /* 0x000fe20008000000 */
[----:B------:R-:W-:Y:S01]  /*b240*/  UMOV UR17, UR33 ;  /* 0x0000002100117c82 */ /* 0x000fe20008000000 */
[----:B------:R-:W-:Y:S01]  /*b250*/  UMOV UR18, UR34 ;  /* 0x0000002200127c82 */ /* 0x000fe20008000000 */
[----:B------:R-:W-:Y:S01]  /*b260*/  UMOV UR20, UR36 ;  /* 0x0000002400147c82 */ /* 0x000fe20008000000 */
[----:B------:R0:W-:Y:S01]  /*b270*/  UTMALDG.3D.MULTICAST [UR32], [UR4], UR43, desc[UR6] ;  /* 0x00000620040073b4 */ /* 0x0001e2000801182b */
[----:B------:R-:W-:Y:S01]  /*b280*/  UMOV UR9, UR33 ;  /* 0x0000002100097c82 */ /* 0x000fe20008000000 */
[----:B------:R-:W-:Y:S01]  /*b290*/  UMOV UR11, UR19 ;  /* 0x00000013000b7c82 */ /* 0x000fe20008000000 */
[----:B------:R-:W-:Y:S01]  /*b2a0*/  UMOV UR12, UR36 ;  /* 0x00000024000c7c82 */ /* 0x000fe20008000000 */
[----:B------:R-:W-:Y:S01]  /*b2b0*/  UMOV UR10, UR26 ;  /* 0x0000001a000a7c82 */ /* 0x000fe20008000000 */
[----:B------:R-:W-:Y:S01]  /*b2c0*/  LOP3.LUT R2, R2, R5, RZ, 0x3c, !PT ;  /* 0x0000000502027212 */ /* 0x000fe200078e3cff */
[----:B------:R0:W-:Y:S01]  /*b2d0*/  UTMALDG.3D.MULTICAST [UR24], [UR4], UR43, desc[UR6] ;  /* 0x00000618040073b4 */ /* 0x0001e2000801182b */
[----:B------:R0:W-:Y:S01]  /*b2e0*/  UTMALDG.3D.MULTICAST [UR16], [UR44], UR49, desc[UR6] ;  /* 0x000006102c0073b4 */ /* 0x0001e20008011831 */
[----:B------:R0:W-:Y:S02]  /*b2f0*/  UTMALDG.3D.MULTICAST [UR8], [UR44], UR49, desc[UR6] ;  /* 0x000006082c0073b4 */ /* 0x0001e40008011831 */
[----:B0-----:R-:W-:Y:S05]  /*b300*/  @P2 BRA `(.L_x_301) ;  /* 0xfffffffc00002947 */ /* 0x001fea000383ffff */
.L_x_297:
[----:B------:R-:W-:Y:S05]  /*b310*/  BSYNC B1 ;  /* 0x0000000000017941 */ /* 0x000fea0003800000 */
.L_x_296:
[----:B------:R-:W-:Y:S01]  /*b320*/  LOP3.LUT P4, RZ, R0, 0xff, RZ, 0xc0, !PT ;  /* 0x000000ff00ff7812 */ /* 0x000fe2000788c0ff */
[----:B------:R-:W-:Y:S01]  /*b330*/  VIADD R8, R8, UR37 ;  /* 0x0000002508087c36 */ /* 0x000fe20008000000 */
[----:B------:R-:W-:Y:S01]  /*b340*/  ULDC.64 UR4, c[0x0][0x650] ;  /* 0x0001940000047ab9 */ /* 0x000fe20000000a00 */
[----:B------:R-:W-:Y:S01]  /*b350*/  BSSY B1, `(.L_x_302) ;  /* 0x000006f000017945 */ /* 0x000fe20003800000 */
[----:B------:R-:W-:Y:S02]  /*b360*/  IMAD.MOV.U32 R18, RZ, RZ, -0x1 ;  /* 0xffffffffff127424 */ /* 0x000fe400078e00ff */
[----:B------:R-:W-:Y:S01]  /*b370*/  SHF.R.U32.HI R0, RZ, 0x1, R8 ;  /* 0x00000001ff007819 */ /* 0x000fe20000011608 */
[----:B------:R-:W-:Y:S01]  /*b380*/  IMAD.MOV.U32 R19, RZ, RZ, -0x1 ;  /* 0xffffffffff137424 */ /* 0x000fe200078e00ff */
[----:B------:R-:W-:Y:S02]  /*b390*/  ISETP.GT.U32.AND P1, PT, R8, 0x1, PT ;  /* 0x000000010800780c */ /* 0x000fe40003f24070 */
[----:B------:R-:W-:-:S02]  /*b3a0*/  LOP3.LUT R0, R0, 0x1, RZ, 0xc0, !PT ;  /* 0x0000000100007812 */ /* 0x000fc400078ec0ff */
[----:B------:R-:W-:Y:S01]  /*b3b0*/  LOP3.LUT R8, R8, 0x1, RZ, 0xc0, !PT ;  /* 0x0000000108087812 */ /* 0x000fe200078ec0ff */
[----:B------:R-:W0:Y:S01]  /*b3c0*/  @P4 S2R R3, SR_CgaCtaId ;  /* 0x0000000000034919 */ /* 0x000e220000008800 */
[----:B------:R-:W-:Y:S02]  /*b3d0*/  @P4 MOV R2, 0x400 ;  /* 0x0000040000024802 */ /* 0x000fe40000000f00 */
[----:B------:R-:W-:Y:S02]  /*b3e0*/  ISETP.NE.U32.AND P2, PT, R0, 0x1, PT ;  /* 0x000000010000780c */ /* 0x000fe40003f45070 */
[----:B0-----:R-:W-:Y:S01]  /*b3f0*/  @P4 LEA R2, R3, R2, 0x18 ;  /* 0x0000000203024211 */ /* 0x001fe200078ec0ff */
[----:B------:R-:W-:-:S03]  /*b400*/  IMAD.U32 R3, RZ, RZ, UR37 ;  /* 0x00000025ff037e24 */ /* 0x000fc6000f8e00ff */
[----:B------:R0:W-:Y:S01]  /*b410*/  @P4 SYNCS.ARRIVE.TRANS64.A1T0 RZ, [R2+URZ+0x58], RZ ;  /* 0x000058ff02ff49a7 */ /* 0x0001e2000810003f */
[----:B------:R-:W-:Y:S02]  /*b420*/  IADD3 R16, P4, R16, UR38, RZ ;  /* 0x0000002610107c10 */ /* 0x000fe4000ff9e0ff */
[----:B------:R-:W-:Y:S02]  /*b430*/  ISETP.LT.U32.AND P1, PT, R3, 0x2, P1 ;  /* 0x000000020300780c */ /* 0x000fe40000f21070 */
[----:B------:R-:W-:Y:S02]  /*b440*/  IADD3.X R17, R17, UR41, RZ, P4, !PT ;  /* 0x0000002911117c10 */ /* 0x000fe4000a7fe4ff */
[----:B------:R-:W-:Y:S02]  /*b450*/  ISETP.GE.U32.AND P4, PT, R16, UR4, PT ;  /* 0x0000000410007c0c */ /* 0x000fe4000bf86070 */
[----:B------:R-:W-:Y:S02]  /*b460*/  SEL R0, RZ, 0x1, !P1 ;  /* 0x00000001ff007807 */ /* 0x000fe40004800000 */
[----:B------:R-:W-:-:S02]  /*b470*/  ISETP.GE.U32.AND.EX P1, PT, R17, UR5, PT, P4 ;  /* 0x0000000511007c0c */ /* 0x000fc4000bf26140 */
[----:B------:R-:W-:Y:S02]  /*b480*/  ISETP.GT.U32.AND P2, PT, R3, 0x1, !P2 ;  /* 0x000000010300780c */ /* 0x000fe40005744070 */
[----:B------:R-:W-:Y:S02]  /*b490*/  PRMT R3, RZ, 0x7610, R3 ;  /* 0x00007610ff037816 */ /* 0x000fe40000000003 */
[----:B0-----:R-:W-:-:S04]  /*b4a0*/  SEL R2, RZ, 0x1, !P2 ;  /* 0x00000001ff027807 */ /* 0x001fc80005000000 */
[--C-:B------:R-:W-:Y:S01]  /*b4b0*/  LOP3.LUT R9, R2, R9, R0.reuse, 0x96, !PT ;  /* 0x0000000902097212 */ /* 0x100fe200078e9600 */
[----:B------:R-:W-:Y:S01]  /*b4c0*/  IMAD.MOV.U32 R2, RZ, RZ, -0x1 ;  /* 0xffffffffff027424 */ /* 0x000fe200078e00ff */
[----:B------:R-:W-:Y:S01]  /*b4d0*/  PRMT R0, RZ, 0x7610, R0 ;  /* 0x00007610ff007816 */ /* 0x000fe20000000000 */
[----:B------:R-:W-:Y:S06]  /*b4e0*/  @P1 BRA `(.L_x_303) ;  /* 0x0000000400541947 */ /* 0x000fec0003800000 */
[----:B------:R-:W0:Y:S01]  /*b4f0*/  S2UR UR4, SR_CTAID.X ;  /* 0x00000000000479c3 */ /* 0x000e220000002500 */
[----:B------:R-:W-:Y:S01]  /*b500*/  ULDC.64 UR6, c[0x0][0x628] ;  /* 0x00018a0000067ab9 */ /* 0x000fe20000000a00 */
[----:B------:R-:W-:Y:S01]  /*b510*/  ULDC UR5, c[0x0][0x150] ;  /* 0x0000540000057ab9 */ /* 0x000fe20000000800 */
[----:B------:R-:W-:Y:S01]  /*b520*/  ISETP.NE.U32.AND P1, PT, RZ, UR6, PT ;  /* 0x00000006ff007c0c */ /* 0x000fe2000bf25070 */
[----:B------:R-:W-:Y:S01]  /*b530*/  ULDC UR8, c[0x0][0x630] ;  /* 0x00018c0000087ab9 */ /* 0x000fe20000000800 */
[----:B------:R-:W-:Y:S01]  /*b540*/  ULDC UR10, c[0x0][0x154] ;  /* 0x00005500000a7ab9 */ /* 0x000fe20000000800 */
[----:B------:R-:W-:Y:S01]  /*b550*/  IMAD.MOV.U32 R2, RZ, RZ, R16 ;  /* 0x000000ffff027224 */ /* 0x000fe200078e0010 */
[----:B------:R-:W-:Y:S01]  /*b560*/  ISETP.NE.AND.EX P1, PT, RZ, UR7, PT, P1 ;  /* 0x00000007ff007c0c */ /* 0x000fe2000bf25310 */
[----:B------:R-:W1:Y:S01]  /*b570*/  S2UR UR9, SR_CTAID.Y ;  /* 0x00000000000979c3 */ /* 0x000e620000002600 */
[----:B0-----:R-:W-:-:S05]  /*b580*/  I2FP.F32.U32 R3, UR4 ;  /* 0x0000000400037c45 */ /* 0x001fca0008201000 */
[----:B------:R-:W-:Y:S01]  /*b590*/  FMUL R10, R3, UR5 ;  /* 0x00000005030a7c20 */ /* 0x000fe20008400000 */
[----:B------:R-:W-:-:S05]  /*b5a0*/  IMAD.MOV.U32 R3, RZ, RZ, R17 ;  /* 0x000000ffff037224 */ /* 0x000fca00078e0011 */
[----:B------:R-:W-:Y:S05]  /*b5b0*/  @!P1 BRA `(.L_x_304) ;  /* 0x0000000000289947 */ /* 0x000fea0003800000 */
[----:B------:R-:W-:Y:S02]  /*b5c0*/  ULDC UR5, c[0x0][0x634] ;  /* 0x00018d0000057ab9 */ /* 0x000fe40000000800 */
[----:B------:R-:W-:-:S05]  /*b5d0*/  IADD3 R7, P1, R16, UR5, RZ ;  /* 0x0000000510077c10 */ /* 0x000fca000ff3e0ff */
[----:B------:R-:W-:-:S04]  /*b5e0*/  IMAD.X R11, RZ, RZ, R17, P1 ;  /* 0x000000ffff0b7224 */ /* 0x000fc800008e0611 */
[----:B------:R-:W-:-:S04]  /*b5f0*/  IMAD.WIDE.U32 R4, R11, UR6, RZ ;  /* 0x000000060b047c25 */ /* 0x000fc8000f8e00ff */
[----:B------:R-:W-:-:S04]  /*b600*/  IMAD.WIDE.U32 R4, P1, R7, UR7, R4 ;  /* 0x0000000707047c25 */ /* 0x000fc8000f820004 */
[----:B------:R-:W-:-:S04]  /*b610*/  IMAD.WIDE.U32 R6, R7, UR6, RZ ;  /* 0x0000000607067c25 */ /* 0x000fc8000f8e00ff */
[----:B------:R-:W-:Y:S01]  /*b620*/  IMAD.X R3, RZ, RZ, RZ, P1 ;  /* 0x000000ffff037224 */ /* 0x000fe200008e06ff */
[----:B------:R-:W-:Y:S01]  /*b630*/  IADD3 RZ, P1, R7, R4, RZ ;  /* 0x0000000407ff7210 */ /* 0x000fe20007f3e0ff */
[----:B------:R-:W-:-:S04]  /*b640*/  IMAD.MOV.U32 R2, RZ, RZ, R5 ;  /* 0x000000ffff027224 */ /* 0x000fc800078e0005 */
[----:B------:R-:W-:-:S08]  /*b650*/  IMAD.WIDE.U32.X R2, R11, UR7, R2, P1 ;  /* 0x000000070b027c25 */ /* 0x000fd000088e0402 */
.L_x_304:
[--C-:B------:R-:W-:Y:S01]  /*b660*/  SHF.R.U64 R19, R2, UR8, R3.reuse ;  /* 0x0000000802137c19 */ /* 0x100fe20008001203 */
[----:B------:R-:W0:Y:S01]  /*b670*/  F2I.U32.TRUNC.NTZ R10, R10 ;  /* 0x0000000a000a7305 */ /* 0x000e22000020f000 */
[----:B------:R-:W-:Y:S01]  /*b680*/  SHF.R.U32.HI R2, RZ, UR8, R3 ;  /* 0x00000008ff027c19 */ /* 0x000fe20008011603 */
[----:B------:R-:W-:Y:S01]  /*b690*/  ULDC.64 UR6, c[0x0][0x620] ;  /* 0x0001880000067ab9 */ /* 0x000fe20000000a00 */
[----:B------:R-:W-:Y:S01]  /*b6a0*/  IADD3 R5, P1, RZ, -R19, RZ ;  /* 0x80000013ff057210 */ /* 0x000fe20007f3e0ff */
[----:B------:R-:W2:Y:S01]  /*b6b0*/  LDC R15, c[0x0][0x610] ;  /* 0x00018400ff0f7b82 */ /* 0x000ea20000000800 */
[----:B-1----:R-:W-:Y:S01]  /*b6c0*/  I2FP.F32.U32 R4, UR9 ;  /* 0x0000000900047c45 */ /* 0x002fe20008201000 */
[----:B------:R-:W-:Y:S01]  /*b6d0*/  ULDC UR8, c[0x0][0x658] ;  /* 0x0001960000087ab9 */ /* 0x000fe20000000800 */
[----:B------:R-:W-:Y:S01]  /*b6e0*/  ULDC UR12, c[0x0][0x648] ;  /* 0x00019200000c7ab9 */ /* 0x000fe20000000800 */
[----:B------:R-:W-:Y:S02]  /*b6f0*/  IMAD.X R2, RZ, RZ, ~R2, P1 ;  /* 0x000000ffff027224 */ /* 0x000fe400008e0e02 */
[----:B------:R-:W-:Y:S01]  /*b700*/  FMUL R6, R4, UR10 ;  /* 0x0000000a04067c20 */ /* 0x000fe20008400000 */
[----:B------:R-:W-:Y:S01]  /*b710*/  ULDC.64 UR10, c[0x0][0x640] ;  /* 0x00019000000a7ab9 */ /* 0x000fe20000000a00 */
[----:B------:R-:W-:Y:S01]  /*b720*/  IMAD R4, R2, UR6, RZ ;  /* 0x0000000602047c24 */ /* 0x000fe2000f8e02ff */
[----:B------:R-:W-:Y:S01]  /*b730*/  ISETP.NE.U32.AND P1, PT, RZ, UR10, PT ;  /* 0x0000000aff007c0c */ /* 0x000fe2000bf25070 */
[C---:B------:R-:W-:Y:S01]  /*b740*/  IMAD.WIDE.U32 R2, R5.reuse, UR6, R16 ;  /* 0x0000000605027c25 */ /* 0x040fe2000f8e0010 */
[----:B0-----:R-:W-:Y:S01]  /*b750*/  R2UR UR5, R10 ;  /* 0x000000000a0572ca */ /* 0x001fe200000e0000 */
[----:B------:R-:W0:Y:S01]  /*b760*/  F2I.U32.TRUNC.NTZ R6, R6 ;  /* 0x0000000600067305 */ /* 0x000e22000020f000 */
[----:B------:R-:W-:Y:S01]  /*b770*/  ULDC UR6, c[0x0][0x618] ;  /* 0x0001860000067ab9 */ /* 0x000fe20000000800 */
[----:B------:R-:W-:Y:S01]  /*b780*/  IMAD R5, R5, UR7, R4 ;  /* 0x0000000705057c24 */ /* 0x000fe2000f8e0204 */
[----:B------:R-:W-:-:S03]  /*b790*/  ISETP.NE.AND.EX P1, PT, RZ, UR11, PT, P1 ;  /* 0x0000000bff007c0c */ /* 0x000fc6000bf25310 */
[----:B------:R-:W-:-:S05]  /*b7a0*/  IMAD.IADD R3, R3, 0x1, R5 ;  /* 0x0000000103037824 */ /* 0x000fca00078e0205 */
[--C-:B------:R-:W-:Y:S02]  /*b7b0*/  SHF.R.U64 R10, R2, UR6, R3.reuse ;  /* 0x00000006020a7c19 */ /* 0x100fe40008001203 */
[----:B------:R-:W-:Y:S01]  /*b7c0*/  SHF.R.U32.HI R3, RZ, UR6, R3 ;  /* 0x00000006ff037c19 */ /* 0x000fe20008011603 */
[----:B------:R-:W-:Y:S01]  /*b7d0*/  ULDC UR6, c[0x0][0x608] ;  /* 0x0001820000067ab9 */ /* 0x000fe20000000800 */
[----:B0-----:R-:W-:Y:S02]  /*b7e0*/  R2UR UR7, R6 ;  /* 0x00000000060772ca */ /* 0x001fe400000e0000 */
[--C-:B------:R-:W-:Y:S02]  /*b7f0*/  SHF.R.U64 R12, R10, UR6, R3.reuse ;  /* 0x000000060a0c7c19 */ /* 0x100fe40008001203 */
[----:B------:R-:W-:Y:S01]  /*b800*/  SHF.R.U32.HI R3, RZ, UR6, R3 ;  /* 0x00000006ff037c19 */ /* 0x000fe20008011603 */
[----:B------:R-:W-:-:S03]  /*b810*/  UIADD3 UR6, -UR5, URZ, URZ ;  /* 0x0000003f05067290 */ /* 0x000fc6000fffe13f */
[--C-:B------:R-:W-:Y:S01]  /*b820*/  SHF.R.U64 R13, R12, UR8, R3.reuse ;  /* 0x000000080c0d7c19 */ /* 0x100fe20008001203 */
[----:B------:R-:W-:Y:S01]  /*b830*/  ULDC UR5, c[0x0][0x144] ;  /* 0x0000510000057ab9 */ /* 0x000fe20000000800 */
[----:B------:R-:W-:-:S03]  /*b840*/  SHF.R.U32.HI R3, RZ, UR8, R3 ;  /* 0x00000008ff037c19 */ /* 0x000fc60008011603 */
[----:B------:R-:W-:Y:S01]  /*b850*/  IMAD.MOV.U32 R2, RZ, RZ, R13 ;  /* 0x000000ffff027224 */ /* 0x000fe200078e000d */
[----:B------:R-:W-:Y:S06]  /*b860*/  @!P1 BRA `(.L_x_305) ;  /* 0x0000000000289947 */ /* 0x000fec0003800000 */
        /* <DEDUP_REMOVED lines=10> */
.L_x_305:
[----:B------:R-:W-:Y:S01]  /*b910*/  UISETP.NE.AND UP0, UPT, UR40, URZ, UPT ;  /* 0x0000003f2800728c */ /* 0x000fe2000bf05270 */
[----:B------:R-:W-:Y:S01]  /*b920*/  SHF.R.U64 R3, R2, UR12, R3 ;  /* 0x0000000c02037c19 */ /* 0x000fe20008001203 */
[----:B------:R-:W-:Y:S01]  /*b930*/  UIADD3 UR7, -UR7, URZ, URZ ;  /* 0x0000003f07077290 */ /* 0x000fe2000fffe13f */
[----:B------:R-:W-:Y:S01]  /*b940*/  LOP3.LUT R2, R12, UR22, RZ, 0xc0, !PT ;  /* 0x000000160c027c12 */ /* 0x000fe2000f8ec0ff */
[----:B------:R-:W-:Y:S01]  /*b950*/  UIMAD UR4, UR5, UR6, UR4 ;  /* 0x00000006050472a4 */ /* 0x000fe2000f8e0204 */
[----:B------:R-:W-:Y:S01]  /*b960*/  LOP3.LUT R5, R10, UR14, RZ, 0xc0, !PT ;  /* 0x0000000e0a057c12 */ /* 0x000fe2000f8ec0ff */
[----:B------:R-:W-:Y:S01]  /*b970*/  IMAD.MOV R4, RZ, RZ, -R3 ;  /* 0x000000ffff047224 */ /* 0x000fe200078e0a03 */
[----:B------:R-:W-:Y:S01]  /*b980*/  ULDC UR5, c[0x0][0x148] ;  /* 0x0000520000057ab9 */ /* 0x000fe20000000800 */
[----:B------:R-:W-:Y:S01]  /*b990*/  IMAD R18, R3, UR13, R2 ;  /* 0x0000000d03127c24 */ /* 0x000fe2000f8e0202 */
[----:B------:R-:W-:Y:S01]  /*b9a0*/  PLOP3.LUT P1, PT, PT, PT, UP0, 0x80, 0x0 ;  /* 0x000000000000781c */ /* 0x000fe20003f2f008 */
[----:B------:R-:W-:Y:S01]  /*b9b0*/  IMAD.MOV.U32 R3, RZ, RZ, 0x1 ;  /* 0x00000001ff037424 */ /* 0x000fe200078e00ff */
[----:B------:R-:W-:-:S03]  /*b9c0*/  @UP0 UIMAD UR4, UR5, UR7, UR9 ;  /* 0x00000007050402a4 */ /* 0x000fc6000f8e0209 */
[----:B------:R-:W-:Y:S02]  /*b9d0*/  ULDC UR5, c[0x0][0x638] ;  /* 0x00018e0000057ab9 */ /* 0x000fe40000000800 */
[----:B------:R-:W-:Y:S02]  /*b9e0*/  IMAD R2, R4, UR5, R13 ;  /* 0x0000000504027c24 */ /* 0x000fe4000f8e020d */
[----:B--2---:R-:W-:Y:S01]  /*b9f0*/  IMAD R18, R18, R15, UR4 ;  /* 0x0000000412127e24 */ /* 0x004fe2000f8e020f */
[----:B------:R-:W-:Y:S02]  /*ba00*/  ULDC UR4, c[0x0][0x600] ;  /* 0x0001800000047ab9 */ /* 0x000fe40000000800 */
[----:B------:R-:W-:-:S05]  /*ba10*/  IMAD R5, R2, UR4, R5 ;  /* 0x0000000402057c24 */ /* 0x000fca000f8e0205 */
[----:B------:R-:W-:Y:S02]  /*ba20*/  SEL R2, R5, R18, !P1 ;  /* 0x0000001205027207 */ /* 0x000fe40004800000 */
[----:B------:R-:W-:-:S07]  /*ba30*/  SEL R18, R18, R5, !P1 ;  /* 0x0000000512127207 */ /* 0x000fce0004800000 */
.L_x_303:
[----:B------:R-:W-:Y:S05]  /*ba40*/  BSYNC B1 ;  /* 0x0000000000017941 */ /* 0x000fea0003800000 */
.L_x_302:
[----:B------:R-:W-:-:S13]  /*ba50*/  LOP3.LUT P1, RZ, R3, 0xff, RZ, 0xc0, !PT ;  /* 0x000000ff03ff7812 */ /* 0x000fda000782c0ff */
[----:B------:R-:W-:Y:S05]  /*ba60*/  @P1 BRA `(.L_x_306) ;  /* 0xfffffff000f01947 */ /* 0x000fea000383ffff */
[----:B------:R-:W-:Y:S05]  /*ba70*/  BSYNC B0 ;  /* 0x0000000000007941 */ /* 0x000fea0003800000 */
.L_x_294:
[----:B------:R-:W-:-:S03]  /*ba80*/  UMOV UR4, 0xffffffff ;  /* 0xffffffff00047882 */ /* 0x000fc60000000000 */
[----:B------:R-:W-:Y:S05]  /*ba90*/  BRA.DIV UR4, `(.L_x_307) ;  /* 0x0000000204fc7947 */ /* 0x000fea000b800000 */
[----:B------:R-:W-:-:S13]  /*baa0*/  ELECT P6, URZ, PT ;  /* 0x00000000003f782f */ /* 0x000fda00038c0000 */
.L_x_321:
[----:B------:R-:W-:Y:S04]  /*bab0*/  BSSY B0, `(.L_x_308) ;  /* 0x000001a000007945 */ /* 0x000fe80003800000 */
[----:B------:R-:W-:Y:S05]  /*bac0*/  @!P6 BRA `(.L_x_309) ;  /* 0x000000000060e947 */ /* 0x000fea0003800000 */
[----:B------:R-:W-:-:S04]  /*bad0*/  ULOP3.LUT UR4, UR42, 0x2, URZ, 0xfc, !UPT ;  /* 0x000000022a047892 */ /* 0x000fc8000f8efc3f */
[----:B------:R-:W-:-:S06]  /*bae0*/  UISETP.NE.AND UP0, UPT, UR4, 0x3, UPT ;  /* 0x000000030400788c */ /* 0x000fcc000bf05270 */
[----:B------:R-:W-:-:S13]  /*baf0*/  PLOP3.LUT P0, PT, PT, PT, UP0, 0x80, 0x0 ;  /* 0x000000000000781c */ /* 0x000fda0003f0f008 */
[----:B------:R-:W-:Y:S05]  /*bb00*/  @!P0 BRA `(.L_x_310) ;  /* 0x0000000000048947 */ /* 0x000fea0003800000 */
[----:B------:R-:W-:Y:S01]  /*bb10*/  BPT.TRAP 0x1 ;  /* 0x000000040000795c */ /* 0x000fe20000300000 */
.L_x_310:
[----:B------:R-:W0:Y:S01]  /*bb20*/  S2R R3, SR_CgaCtaId ;  /* 0x0000000000037919 */ /* 0x000e220000008800 */
[----:B------:R-:W-:Y:S02]  /*bb30*/  MOV R0, 0x400 ;  /* 0x0000040000007802 */ /* 0x000fe40000000f00 */
[----:B------:R-:W-:Y:S02]  /*bb40*/  SHF.L.U32 R2, R9, 0x1f, RZ ;  /* 0x0000001f09027819 */ /* 0x000fe400000006ff */
[----:B0-----:R-:W-:-:S05]  /*bb50*/  LEA R3, R3, R0, 0x18 ;  /* 0x0000000003037211 */ /* 0x001fca00078ec0ff */
[----:B------:R-:W-:-:S04]  /*bb60*/  VIADD R3, R3, 0x10 ;  /* 0x0000001003037836 */ /* 0x000fc80000000000 */
[C---:B------:R-:W-:Y:S02]  /*bb70*/  IMAD R5, R8.reuse, 0x8, R3 ;  /* 0x0000000808057824 */ /* 0x040fe400078e0203 */
[----:B------:R-:W-:Y:S02]  /*bb80*/  VIADD R8, R8, 0x1 ;  /* 0x0000000108087836 */ /* 0x000fe40000000000 */
[----:B------:R-:W0:Y:S03]  /*bb90*/  SYNCS.PHASECHK.TRANS64.TRYWAIT P0, [R5+URZ], R2 ;  /* 0x00000002050075a7 */ /* 0x000e26000800017f */
[----:B------:R-:W-:-:S04]  /*bba0*/  ISETP.NE.AND P1, PT, R8, 0x2, PT ;  /* 0x000000020800780c */ /* 0x000fc80003f25270 */
[----:B------:R-:W-:Y:S02]  /*bbb0*/  SEL R0, RZ, 0x1, P1 ;  /* 0x00000001ff007807 */ /* 0x000fe40000800000 */
[----:B------:R-:W-:Y:S02]  /*bbc0*/  SEL R8, R8, RZ, P1 ;  /* 0x000000ff08087207 */ /* 0x000fe40000800000 */
[----:B------:R-:W-:Y:S01]  /*bbd0*/  LOP3.LUT R0, R9, R0, RZ, 0x3c, !PT ;  /* 0x0000000009007212 */ /* 0x000fe200078e3cff */
[----:B0-----:R-:W-:Y:S06]  /*bbe0*/  @!P0 BRA `(.L_x_311) ;  /* 0x0000000000c88947 */ /* 0x001fec0003800000 */
.L_x_322:
[----:B------:R-:W-:Y:S01]  /*bbf0*/  IMAD R3, R8, 0x8, R3 ;  /* 0x0000000808037824 */ /* 0x000fe200078e0203 */
[----:B------:R-:W-:-:S07]  /*bc00*/  SHF.L.U32 R0, R0, 0x1f, RZ ;  /* 0x0000001f00007819 */ /* 0x000fce00000006ff */
.L_x_312:
[----:B-1----:R1:W2:Y:S02]  /*bc10*/  SYNCS.PHASECHK.TRANS64.TRYWAIT P0, [R3+URZ], R0 ;  /* 0x00000000030075a7 */ /* 0x0022a4000800017f */
[----:B--2---:R-:W-:Y:S05]  /*bc20*/  @!P0 NANOSLEEP.SYNCS 0x989680 ;  /* 0x009896800000895d */ /* 0x004fea0003900000 */
[----:B------:R-:W2:Y:S02]  /*bc30*/  @!P0 SYNCS.PHASECHK.TRANS64 P0, [R3+URZ], R0 ;  /* 0x00000000030085a7 */ /* 0x000ea4000800007f */
[----:B--2---:R-:W-:Y:S05]  /*bc40*/  @!P0 BRA `(.L_x_312) ;  /* 0xfffffffc00f08947 */ /* 0x004fea000383ffff */
.L_x_309:
[----:B------:R-:W-:Y:S05]  /*bc50*/  BSYNC B0 ;  /* 0x0000000000007941 */ /* 0x000fea0003800000 */
.L_x_308:
[----:B------:R-:W-:Y:S05]  /*bc60*/  EXIT ;  /* 0x000000000000794d */ /* 0x000fea0003800000 */
.L_x_18:
[----:B0-----:R0:W1:Y:S02]  /*bc70*/  SYNCS.PHASECHK.TRANS64.TRYWAIT P0, [R159+URZ], R0 ;  /* 0x000000009f0075a7 */ /* 0x001064000800017f */
[----:B-1----:R-:W-:Y:S05]  /*bc80*/  @!P0 NANOSLEEP.SYNCS 0x989680 ;  /* 0x009896800000895d */ /* 0x002fea0003900000 */
[----:B------:R-:W1:Y:S02]  /*bc90*/  @!P0 SYNCS.PHASECHK.TRANS64 P0, [R159+URZ], R0 ;  /* 0x000000009f0085a7 */ /* 0x000e64000800007f */
[----:B-1----:R-:W-:Y:S05]  /*bca0*/  @!P0 BRA `(.L_x_18) ;  /* 0xfffffffc00f08947 */ /* 0x002fea000383ffff */
[----:B------:R-:W-:Y:S05]  /*bcb0*/  BRA `(.L_x_313) ;  /* 0xffffff5800b47947 */ /* 0x000fea000383ffff */
.L_x_23:
[----:B-1----:R1:W2:Y:S02]  /*bcc0*/  SYNCS.PHASECHK.TRANS64.TRYWAIT P1, [R3+URZ], R0 ;  /* 0x00000000030075a7 */ /* 0x0022a4000802017f */
[----:B--2---:R-:W-:Y:S05]  /*bcd0*/  @!P1 NANOSLEEP.SYNCS 0x989680 ;  /* 0x009896800000995d */ /* 0x004fea0003900000 */
[----:B------:R-:W2:Y:S02]  /*bce0*/  @!P1 SYNCS.PHASECHK.TRANS64 P1, [R3+URZ], R0 ;  /* 0x00000000030095a7 */ /* 0x000ea4000802007f */
[----:B--2---:R-:W-:Y:S05]  /*bcf0*/  @!P1 BRA `(.L_x_23) ;  /* 0xfffffffc00f09947 */ /* 0x004fea000383ffff */
[----:B------:R-:W-:Y:S05]  /*bd00*/  BRA `(.L_x_22) ;  /* 0xffffff5c00247947 */ /* 0x000fea000383ffff */
.L_x_28:
[----:B-1----:R-:W-:-:S04]  /*bd10*/  IMAD.U32 R5, RZ, RZ, UR7 ;  /* 0x00000007ff057e24 */ /* 0x002fc8000f8e00ff */
[----:B------:R1:W2:Y:S03]  /*bd20*/  SYNCS.PHASECHK.TRANS64.TRYWAIT P1, [R5+URZ], R4 ;  /* 0x00000004050075a7 */ /* 0x0002a6000802017f */
[----:B--2---:R-:W-:Y:S05]  /*bd30*/  @!P1 NANOSLEEP.SYNCS 0x989680 ;  /* 0x009896800000995d */ /* 0x004fea0003900000 */
[----:B------:R-:W2:Y:S02]  /*bd40*/  @!P1 SYNCS.PHASECHK.TRANS64 P1, [R5+URZ], R4 ;  /* 0x00000004050095a7 */ /* 0x000ea4000802007f */
[----:B--2---:R-:W-:Y:S05]  /*bd50*/  @!P1 BRA `(.L_x_28) ;  /* 0xfffffffc00ec9947 */ /* 0x004fea000383ffff */
[----:B------:R-:W-:Y:S05]  /*bd60*/  BRA `(.L_x_27) ;  /* 0xffffff6000807947 */ /* 0x000fea000383ffff */
.L_x_34:
[----:B0-----:R0:W1:Y:S02]  /*bd70*/  SYNCS.PHASECHK.TRANS64.TRYWAIT P0, [R159+URZ+0x10], R0 ;  /* 0x000010009f0075a7 */ /* 0x001064000800017f */
[----:B-1----:R-:W-:Y:S05]  /*bd80*/  @!P0 NANOSLEEP.SYNCS 0x989680 ;  /* 0x009896800000895d */ /* 0x002fea0003900000 */
[----:B------:R-:W1:Y:S02]  /*bd90*/  @!P0 SYNCS.PHASECHK.TRANS64 P0, [R159+URZ+0x10], R0 ;  /* 0x000010009f0085a7 */ /* 0x000e64000800007f */
[----:B-1----:R-:W-:Y:S05]  /*bda0*/  @!P0 BRA `(.L_x_34) ;  /* 0xfffffffc00f08947 */ /* 0x002fea000383ffff */
[----:B------:R-:W-:Y:S05]  /*bdb0*/  BRA `(.L_x_314) ;  /* 0xffffff6800607947 */ /* 0x000fea000383ffff */
.L_x_295:
[----:B------:R-:W-:Y:S01]  /*bdc0*/  BSSY B1, `(.L_x_315) ;  /* 0x0000006000017945 */ /* 0x000fe20003800000 */
[----:B------:R-:W-:-:S07]  /*bdd0*/  IMAD.MOV.U32 R15, RZ, RZ, -0x1 ;  /* 0xffffffffff0f7424 */ /* 0x000fce00078e00ff */
[----:B------:R-:W-:Y:S05]  /*bde0*/  WARPSYNC.COLLECTIVE R15, `(.L_x_316) ;  /* 0x000000000f0c7348 */ /* 0x000fea0003c00000 */
[----:B------:R-:W-:Y:S02]  /*bdf0*/  ELECT P6, UR62, PT ;  /* 0x00000000003e782f */ /* 0x000fe400038c0000 */
[----:B------:R-:W-:Y:S01]  /*be00*/  MOV R14, UR62 ;  /* 0x0000003e000e7c02 */ /* 0x000fe20008000f00 */
[----:B------:R-:W-:Y:S10]  /*be10*/  ENDCOLLECTIVE ;  /* 0x000000000000791b */ /* 0x000ff40003800000 */
.L_x_316:
[----:B------:R-:W-:Y:S05]  /*be20*/  BSYNC B1 ;  /* 0x0000000000017941 */ /* 0x000fea0003800000 */
.L_x_315:
[----:B------:R-:W-:Y:S05]  /*be30*/  BRA `(.L_x_317) ;  /* 0xfffffff000087947 */ /* 0x000fea000383ffff */
.L_x_298:
[----:B-1----:R1:W2:Y:S02]  /*be40*/  SYNCS.PHASECHK.TRANS64.TRYWAIT P1, [R7+URZ+0x10], R4 ;  /* 0x00001004070075a7 */ /* 0x0022a4000802017f */
[----:B--2---:R-:W-:Y:S05]  /*be50*/  @!P1 NANOSLEEP.SYNCS 0x989680 ;  /* 0x009896800000995d */ /* 0x004fea0003900000 */
[----:B------:R-:W2:Y:S02]  /*be60*/  @!P1 SYNCS.PHASECHK.TRANS64 P1, [R7+URZ+0x10], R4 ;  /* 0x00001004070095a7 */ /* 0x000ea4000802007f */
[----:B--2---:R-:W-:Y:S05]  /*be70*/  @!P1 BRA `(.L_x_298) ;  /* 0xfffffffc00f09947 */ /* 0x004fea000383ffff */
[----:B------:R-:W-:Y:S05]  /*be80*/  BRA `(.L_x_318) ;  /* 0xfffffff000407947 */ /* 0x000fea000383ffff */
.L_x_307:
[----:B------:R-:W-:Y:S01]  /*be90*/  BSSY B0, `(.L_x_319) ;  /* 0x0000006000007945 */ /* 0x000fe20003800000 */
[----:B------:R-:W-:-:S07]  /*bea0*/  IMAD.MOV.U32 R15, RZ, RZ, -0x1 ;  /* 0xffffffffff0f7424 */ /* 0x000fce00078e00ff */
[----:B------:R-:W-:Y:S05]  /*beb0*/  WARPSYNC.COLLECTIVE R15, `(.L_x_320) ;  /* 0x000000000f0c7348 */ /* 0x000fea0003c00000 */
[----:B------:R-:W-:Y:S02]  /*bec0*/  ELECT P6, UR62, PT ;  /* 0x00000000003e782f */ /* 0x000fe400038c0000 */
[----:B------:R-:W-:Y:S01]  /*bed0*/  MOV R14, UR62 ;  /* 0x0000003e000e7c02 */ /* 0x000fe20008000f00 */
[----:B------:R-:W-:Y:S10]  /*bee0*/  ENDCOLLECTIVE ;  /* 0x000000000000791b */ /* 0x000ff40003800000 */
.L_x_320:
[----:B------:R-:W-:Y:S05]  /*bef0*/  BSYNC B0 ;  /* 0x0000000000007941 */ /* 0x000fea0003800000 */
.L_x_319:
[----:B------:R-:W-:Y:S05]  /*bf00*/  BRA `(.L_x_321) ;  /* 0xfffffff800e87947 */ /* 0x000fea000383ffff */
.L_x_311:
[----:B0-----:R0:W1:Y:S02]  /*bf10*/  SYNCS.PHASECHK.TRANS64.TRYWAIT P0, [R5+URZ], R2 ;  /* 0x00000002050075a7 */ /* 0x001064000800017f */
[----:B-1----:R-:W-:Y:S05]  /*bf20*/  @!P0 NANOSLEEP.SYNCS 0x989680 ;  /* 0x009896800000895d */ /* 0x002fea0003900000 */
[----:B------:R-:W1:Y:S02]  /*bf30*/  @!P0 SYNCS.PHASECHK.TRANS64 P0, [R5+URZ], R2 ;  /* 0x00000002050085a7 */ /* 0x000e64000800007f */
[----:B-1----:R-:W-:Y:S05]  /*bf40*/  @!P0 BRA `(.L_x_311) ;  /* 0xfffffffc00f08947 */ /* 0x002fea000383ffff */
[----:B------:R-:W-:Y:S05]  /*bf50*/  BRA `(.L_x_322) ;  /* 0xfffffffc00247947 */ /* 0x000fea000383ffff */
.L_x_323:
[----:B------:R-:W-:-:S00]  /*bf60*/  BRA `(.L_x_323) ;  /* 0xfffffffc00fc7947 */ /* 0x000fc0000383ffff */
[----:B------:R-:W-:-:S00]  /*bf70*/  NOP ;  /* 0x0000000000007918 */ /* 0x000fc00000000000 */
        /* <DEDUP_REMOVED lines=8> */
.L_x_324:


//--------------------- .nv.global.init           --------------------------
	.section	.nv.global.init,"aw",@progbits
.nv.global.init:
	.type		$str$22,@object
	.size		$str$22,($str$23 - $str$22)
$str$22:
        /*0000*/ 	.byte	0x6b, 0x5f, 0x74, 0x69, 0x6c, 0x65, 0x5f, 0x63, 0x6f, 0x75, 0x6e, 0x74, 0x20, 0x3e, 0x3d, 0x20
        /*0010*/ 	.byte	0x31, 0x00
	.type		$str$23,@object
	.size		$str$23,(__unnamed_1 - $str$23)
$str$23:
        /*0012*/ 	.byte	0x2f, 0x74, 0x6d, 0x70, 0x2f, 0x63, 0x75, 0x74, 0x6c, 0x61, 0x73, 0x73, 0x5f, 0x73, 0x77, 0x65
        /*0022*/ 	.byte	0x65, 0x70, 0x5f, 0x73, 0x72, 0x63, 0x2f, 0x69, 0x6e, 0x63, 0x6c, 0x75, 0x64, 0x65, 0x2f, 0x63
        /*0032*/ 	.byte	0x75, 0x74, 0x6c, 0x61, 0x73, 0x73, 0x2f, 0x67, 0x65, 0x6d, 0x6d, 0x2f, 0x63, 0x6f, 0x6c, 0x6c
        /*0042*/ 	.byte	0x65, 0x63, 0x74, 0x69, 0x76, 0x65, 0x2f, 0x73, 0x6d, 0x39, 0x30, 0x5f, 0x6d, 0x6d, 0x61, 0x5f
        /*0052*/ 	.byte	0x74, 0x6d, 0x61, 0x5f, 0x67, 0x6d, 0x6d, 0x61, 0x5f, 0x73, 0x73, 0x5f, 0x77, 0x61, 0x72, 0x70
        /*0062*/ 	.byte	0x73, 0x70, 0x65, 0x63, 0x69, 0x61, 0x6c, 0x69, 0x7a, 0x65, 0x64, 0x2e, 0x68, 0x70, 0x70, 0x00
	.type		__unnamed_1,@object
	.size		__unnamed_1,(.L_0 - __unnamed_1)
__unnamed_1:
        /*0072*/ 	.byte	0x76, 0x6f, 0x69, 0x64, 0x20, 0x63, 0x75, 0x74, 0x6c, 0x61, 0x73, 0x73, 0x3a, 0x3a, 0x67, 0x65
        /* <DEDUP_REMOVED lines=180> */
        /*0bc2*/ 	.byte	0x65, 0x3a, 0x3a, 0x69, 0x64, 0x65, 0x6e, 0x74, 0x69, 0x74, 0x79, 0x5d, 0x00
.L_0:


//--------------------- .nv.shared._ZN7cutlass13device_kernelINS_4gemm6kernel13GemmUniversalIN4cute5tupleIJiiiiEEENS1_10collective13CollectiveMmaINS1_34MainloopSm90TmaGmmaWarpSpecializedILi2ENS5_IJNS4_1CILi2EEENSA_ILi4EEENSA_ILi1EEEEEENS1_32KernelTmaWarpSpecializedPingpongEEENS5_IJNSA_ILi64EEENSA_ILi256EEENSA_ILi128EEEEEENS_6half_tENS5_IJlSD_lEEESL_SM_NS4_8TiledMMAINS4_8MMA_AtomIJNS4_4SM904GMMA26MMA_64x256x16_F32F16F16_SSILNSQ_5MajorE0ELSS_0ELNSQ_7ScaleInE1ELST_1EEEEEENS4_6LayoutINS5_IJSD_SD_SD_EEENS5_IJNSA_ILi0EEESY_SY_EEEEENS5_IJNS4_10UnderscoreES11_S11_EEEEENS4_23SM90_TMA_LOAD_MULTICASTENS4_14ComposedLayoutINS4_7SwizzleILi3ELi4ELi3EEENS4_18smem_ptr_flag_bitsILi16EEENSW_INS5_IJNSA_ILi8EEESH_EEENS5_IJSH_SD_EEEEEEEvNS4_8identityES14_S1E_vS1F_EENS_8epilogue10collective6detail29Sm90TmaWarpSpecializedAdapterINS1I_15DefaultEpilogueISL_SM_SM_NS1H_6thread17LinearCombinationISL_Li1EffLNS1M_9ScaleType4KindE0ELNS_15FloatRoundStyleE2ESL_EENS1_15EpilogueDefaultEEEEEvvEEEEvNT_6ParamsE --------------------------
	.section	.nv.shared._ZN7cutlass13device_kernelINS_4gemm6kernel13GemmUniversalIN4cute5tupleIJiiiiEEENS1_10collective13CollectiveMmaINS1_34MainloopSm90TmaGmmaWarpSpecializedILi2ENS5_IJNS4_1CILi2EEENSA_ILi4EEENSA_ILi1EEEEEENS1_32KernelTmaWarpSpecializedPingpongEEENS5_IJNSA_ILi64EEENSA_ILi256EEENSA_ILi128EEEEEENS_6half_tENS5_IJlSD_lEEESL_SM_NS4_8TiledMMAINS4_8MMA_AtomIJNS4_4SM904GMMA26MMA_64x256x16_F32F16F16_SSILNSQ_5MajorE0ELSS_0ELNSQ_7ScaleInE1ELST_1EEEEEENS4_6LayoutINS5_IJSD_SD_SD_EEENS5_IJNSA_ILi0EEESY_SY_EEEEENS5_IJNS4_10UnderscoreES11_S11_EEEEENS4_23SM90_TMA_LOAD_MULTICASTENS4_14ComposedLayoutINS4_7SwizzleILi3ELi4ELi3EEENS4_18smem_ptr_flag_bitsILi16EEENSW_INS5_IJNSA_ILi8EEESH_EEENS5_IJSH_SD_EEEEEEEvNS4_8identityES14_S1E_vS1F_EENS_8epilogue10collective6detail29Sm90TmaWarpSpecializedAdapterINS1I_15DefaultEpilogueISL_SM_SM_NS1H_6thread17LinearCombinationISL_Li1EffLNS1M_9ScaleType4KindE0ELNS_15FloatRoundStyleE2ESL_EENS1_15EpilogueDefaultEEEEEvvEEEEvNT_6ParamsE,"aw",@nobits
	.sectionflags	@""
	.align	16
	.zero		1024


//--------------------- .nv.shared.reserved.0     --------------------------
	.section	.nv.shared.reserved.0,"aw",@nobits
	.weak		__nv_reservedSMEM_offset_0_alias
	.size		__nv_reservedSMEM_offset_0_alias, 0, 0
	.other		__nv_reservedSMEM_offset_0_alias,@"STO_CUDA_RESERVED_SHARED STV_DEFAULT"
__nv_reservedSMEM_offset_0_alias:
	.zero		0


//--------------------- .nv.global                --------------------------
	.section	.nv.global,"aw",@nobits
.nv.global:
	.type		_ZN40_INTERNAL_5b617286_4_k_cu_813a6287_254234cute1_E,@object
	.size		_ZN40_INTERNAL_5b617286_4_k_cu_813a6287_254234cute1_E,(_ZN40_INTERNAL_5b617286_4_k_cu_813a6287_254234cuda3std3__45__cpo6cbeginE - _ZN40_INTERNAL_5b617286_4_k_cu_813a6287_254234cute1_E)
_ZN40_INTERNAL_5b617286_4_k_cu_813a6287_254234cute1_E:
	.zero		1
	.type		_ZN40_INTERNAL_5b617286_4_k_cu_813a6287_254234cuda3std3__45__cpo6cbeginE,@object
	.size		_ZN40_INTERNAL_5b617286_4_k_cu_813a6287_254234cuda3std3__45__cpo6cbeginE,(_ZN40_INTERNAL_5b617286_4_k_cu_813a6287_254234cuda3std3__48in_placeE - _ZN40_INTERNAL_5b617286_4_k_cu_813a6287_254234cuda3std3__45__cpo6cbeginE)
_ZN40_INTERNAL_5b617286_4_k_cu_813a6287_254234cuda3std3__45__cpo6cbeginE:
	.zero		1
	.type		_ZN40_INTERNAL_5b617286_4_k_cu_813a6287_254234cuda3std3__48in_placeE,@object
	.size		_ZN40_INTERNAL_5b617286_4_k_cu_813a6287_254234cuda3std3__48in_placeE,(_ZN40_INTERNAL_5b617286_4_k_cu_813a6287_254234cuda3std6ranges3__45__cpo9iter_moveE - _ZN40_INTERNAL_5b617286_4_k_cu_813a6287_254234cuda3std3__48in_placeE)
_ZN40_INTERNAL_5b617286_4_k_cu_813a6287_254234cuda3std3__48in_placeE:
	.zero		1
	.type		_ZN40_INTERNAL_5b617286_4_k_cu_813a6287_254234cuda3std6ranges3__45__cpo9iter_moveE,@object
	.size		_ZN40_INTERNAL_5b617286_4_k_cu_813a6287_254234cuda3std6ranges3__45__cpo9iter_moveE,(_ZN40_INTERNAL_5b617286_4_k_cu_813a6287_254234cuda3std3__45__cpo5beginE - _ZN40_INTERNAL_5b617286_4_k_cu_813a6287_254234cuda3std6ranges3__45__cpo9iter_moveE)
_ZN40_INTERNAL_5b617286_4_k_cu_813a6287_254234cuda3std6ranges3__45__cpo9iter_moveE:
	.zero		1
	.type		_ZN40_INTERNAL_5b617286_4_k_cu_813a6287_254234cuda3std3__45__cpo5beginE,@object
	.size		_ZN40_INTERNAL_5b617286_4_k_cu_813a6287_254234cuda3std3__45__cpo5beginE,(_ZN40_INTERNAL_5b617286_4_k_cu_813a6287_254234cuda3std3__442_GLOBAL__N__5b617286_4_k_cu_813a6287_254236ignoreE - _ZN40_INTERNAL_5b617286_4_k_cu_813a6287_254234cuda3std3__45__cpo5beginE)
_ZN40_INTERNAL_5b617286_4_k_cu_813a6287_254234cuda3std3__45__cpo5beginE:
	.zero		1
	.type		_ZN40_INTERNAL_5b617286_4_k_cu_813a6287_254234cuda3std3__442_GLOBAL__N__5b617286_4_k_cu_813a6287_254236ignoreE,@object
	.size		_ZN40_INTERNAL_5b617286_4_k_cu_813a6287_254234cuda3std3__442_GLOBAL__N__5b617286_4_k_cu_813a6287_254236ignoreE,(_ZN40_INTERNAL_5b617286_4_k_cu_813a6287_254234cute7productE - _ZN40_INTERNAL_5b617286_4_k_cu_813a6287_254234cuda3std3__442_GLOBAL__N__5b617286_4_k_cu_813a6287_254236ignoreE)
_ZN40_INTERNAL_5b617286_4_k_cu_813a6287_254234cuda3std3__442_GLOBAL__N__5b617286_4_k_cu_813a6287_254236ignoreE:
	.zero		1
	.type		_ZN40_INTERNAL_5b617286_4_k_cu_813a6287_254234cute7productE,@object
	.size		_ZN40_INTERNAL_5b617286_4_k_cu_813a6287_254234cute7productE,(_ZN40_INTERNAL_5b617286_4_k_cu_813a6287_254234cuda3std3__45__cpo3endE - _ZN40_INTERNAL_5b617286_4_k_cu_813a6287_254234cute7productE)
_ZN40_INTERNAL_5b617286_4_k_cu_813a6287_254234cute7productE:
	.zero		1
	.type		_ZN40_INTERNAL_5b617286_4_k_cu_813a6287_254234cuda3std3__45__cpo3endE,@object
	.size		_ZN40_INTERNAL_5b617286_4_k_cu_813a6287_254234cuda3std3__45__cpo3endE,(_ZN40_INTERNAL_5b617286_4_k_cu_813a6287_254234cuda3std3__419piecewise_constructE - _ZN40_INTERNAL_5b617286_4_k_cu_813a6287_254234cuda3std3__45__cpo3endE)
_ZN40_INTERNAL_5b617286_4_k_cu_813a6287_254234cuda3std3__45__cpo3endE:
	.zero		1
	.type		_ZN40_INTERNAL_5b617286_4_k_cu_813a6287_254234cuda3std3__419piecewise_constructE,@object
	.size		_ZN40_INTERNAL_5b617286_4_k_cu_813a6287_254234cuda3std3__419piecewise_constructE,(_ZN40_INTERNAL_5b617286_4_k_cu_813a6287_254234cuda3std3__45__cpo4cendE - _ZN40_INTERNAL_5b617286_4_k_cu_813a6287_254234cuda3std3__419piecewise_constructE)
_ZN40_INTERNAL_5b617286_4_k_cu_813a6287_254234cuda3std3__419piecewise_constructE:
	.zero		1
	.type		_ZN40_INTERNAL_5b617286_4_k_cu_813a6287_254234cuda3std3__45__cpo4cendE,@object
	.size		_ZN40_INTERNAL_5b617286_4_k_cu_813a6287_254234cuda3std3__45__cpo4cendE,(_ZN40_INTERNAL_5b617286_4_k_cu_813a6287_254234cuda3std6ranges3__45__cpo4swapE - _ZN40_INTERNAL_5b617286_4_k_cu_813a6287_254234cuda3std3__45__cpo4cendE)
_ZN40_INTERNAL_5b617286_4_k_cu_813a6287_254234cuda3std3__45__cpo4cendE:
	.zero		1
	.type		_ZN40_INTERNAL_5b617286_4_k_cu_813a6287_254234cuda3std6ranges3__45__cpo4swapE,@object
	.size		_ZN40_INTERNAL_5b617286_4_k_cu_813a6287_254234cuda3std6ranges3__45__cpo4swapE,(.L_8 - _ZN40_INTERNAL_5b617286_4_k_cu_813a6287_254234cuda3std6ranges3__45__cpo4swapE)
_ZN40_INTERNAL_5b617286_4_k_cu_813a6287_254234cuda3std6ranges3__45__cpo4swapE:
	.zero		1
.L_8:


//--------------------- .nv.constant0._ZN7cutlass13device_kernelINS_4gemm6kernel13GemmUniversalIN4cute5tupleIJiiiiEEENS1_10collective13CollectiveMmaINS1_34MainloopSm90TmaGmmaWarpSpecializedILi2ENS5_IJNS4_1CILi2EEENSA_ILi4EEENSA_ILi1EEEEEENS1_32KernelTmaWarpSpecializedPingpongEEENS5_IJNSA_ILi64EEENSA_ILi256EEENSA_ILi128EEEEEENS_6half_tENS5_IJlSD_lEEESL_SM_NS4_8TiledMMAINS4_8MMA_AtomIJNS4_4SM904GMMA26MMA_64x256x16_F32F16F16_SSILNSQ_5MajorE0ELSS_0ELNSQ_7ScaleInE1ELST_1EEEEEENS4_6LayoutINS5_IJSD_SD_SD_EEENS5_IJNSA_ILi0EEESY_SY_EEEEENS5_IJNS4_10UnderscoreES11_S11_EEEEENS4_23SM90_TMA_LOAD_MULTICASTENS4_14ComposedLayoutINS4_7SwizzleILi3ELi4ELi3EEENS4_18smem_ptr_flag_bitsILi16EEENSW_INS5_IJNSA_ILi8EEESH_EEENS5_IJSH_SD_EEEEEEEvNS4_8identityES14_S1E_vS1F_EENS_8epilogue10collective6detail29Sm90TmaWarpSpecializedAdapterINS1I_15DefaultEpilogueISL_SM_SM_NS1H_6thread17LinearCombinationISL_Li1EffLNS1M_9ScaleType4KindE0ELNS_15FloatRoundStyleE2ESL_EENS1_15EpilogueDefaultEEEEEvvEEEEvNT_6ParamsE --------------------------
	.section	.nv.constant0._ZN7cutlass13device_kernelINS_4gemm6kernel13GemmUniversalIN4cute5tupleIJiiiiEEENS1_10collective13CollectiveMmaINS1_34MainloopSm90TmaGmmaWarpSpecializedILi2ENS5_IJNS4_1CILi2EEENSA_ILi4EEENSA_ILi1EEEEEENS1_32KernelTmaWarpSpecializedPingpongEEENS5_IJNSA_ILi64EEENSA_ILi256EEENSA_ILi128EEEEEENS_6half_tENS5_IJlSD_lEEESL_SM_NS4_8TiledMMAINS4_8MMA_AtomIJNS4_4SM904GMMA26MMA_64x256x16_F32F16F16_SSILNSQ_5MajorE0ELSS_0ELNSQ_7ScaleInE1ELST_1EEEEEENS4_6LayoutINS5_IJSD_SD_SD_EEENS5_IJNSA_ILi0EEESY_SY_EEEEENS5_IJNS4_10UnderscoreES11_S11_EEEEENS4_23SM90_TMA_LOAD_MULTICASTENS4_14ComposedLayoutINS4_7SwizzleILi3ELi4ELi3EEENS4_18smem_ptr_flag_bitsILi16EEENSW_INS5_IJNSA_ILi8EEESH_EEENS5_IJSH_SD_EEEEEEEvNS4_8identityES14_S1E_vS1F_EENS_8epilogue10collective6detail29Sm90TmaWarpSpecializedAdapterINS1I_15DefaultEpilogueISL_SM_SM_NS1H_6thread17LinearCombinationISL_Li1EffLNS1M_9ScaleType4KindE0ELNS_15FloatRoundStyleE2ESL_EENS1_15EpilogueDefaultEEEEEvvEEEEvNT_6ParamsE,"a",@progbits
	.sectionflags	@""
	.align	4
.nv.constant0._ZN7cutlass13device_kernelINS_4gemm6kernel13GemmUniversalIN4cute5tupleIJiiiiEEENS1_10collective13CollectiveMmaINS1_34MainloopSm90TmaGmmaWarpSpecializedILi2ENS5_IJNS4_1CILi2EEENSA_ILi4EEENSA_ILi1EEEEEENS1_32KernelTmaWarpSpecializedPingpongEEENS5_IJNSA_ILi64EEENSA_ILi256EEENSA_ILi128EEEEEENS_6half_tENS5_IJlSD_lEEESL_SM_NS4_8TiledMMAINS4_8MMA_AtomIJNS4_4SM904GMMA26MMA_64x256x16_F32F16F16_SSILNSQ_5MajorE0ELSS_0ELNSQ_7ScaleInE1ELST_1EEEEEENS4_6LayoutINS5_IJSD_SD_SD_EEENS5_IJNSA_ILi0EEESY_SY_EEEEENS5_IJNS4_10UnderscoreES11_S11_EEEEENS4_23SM90_TMA_LOAD_MULTICASTENS4_14ComposedLayoutINS4_7SwizzleILi3ELi4ELi3EEENS4_18smem_ptr_flag_bitsILi16EEENSW_INS5_IJNSA_ILi8EEESH_EEENS5_IJSH_SD_EEEEEEEvNS4_8identityES14_S1E_vS1F_EENS_8epilogue10collective6detail29Sm90TmaWarpSpecializedAdapterINS1I_15DefaultEpilogueISL_SM_SM_NS1H_6thread17LinearCombinationISL_Li1EffLNS1M_9ScaleType4KindE0ELNS_15FloatRoundStyleE2ESL_EENS1_15EpilogueDefaultEEEEEvvEEEEvNT_6ParamsE:
	.zero		1664


//--------------------- SYMBOLS --------------------------

	.type		.nv.reservedSmem.offset0,@object
	.size		.nv.reservedSmem.offset0,0x4
	.type		__assertfail,@function
